	.target	sm_90a

	.elftype	@"ET_EXEC"


//--------------------- .note.nv.tkinfo           --------------------------
	.section	.note.nv.tkinfo,"",@"SHT_NOTE"
	.sectionflags	@"SHF_NOTE_NV_TKINFO"
	.tkinfo
        /*0018*/ 	.word	0x00000002
        /*0030*/ 	.string	""
        /*0030*/ 	.string	"ptxas"
        /*0030*/ 	.string	"Cuda compilation tools, release 13.0, V13.0.88"
        /*0030*/ 	.string	"Build cuda_13.0.r13.0/compiler.36424714_0"
        /*0030*/ 	.string	"-arch sm_90a -m 64 "



//--------------------- .note.nv.cuinfo           --------------------------
	.section	.note.nv.cuinfo,"",@"SHT_NOTE"
	.sectionflags	@"SHF_NOTE_NV_CUINFO"
        /*0018*/ 	.short	0x0002
        /*001a*/ 	.short	0x005a
        /*001c*/ 	.short	0x0082
	.zero		2


//--------------------- .nv.info                  --------------------------
	.section	.nv.info,"",@"SHT_CUDA_INFO"
	.align	4


	//----- nvinfo : EIATTR_REGCOUNT
	.align		4
        /*0000*/ 	.byte	0x04, 0x2f
        /*0002*/ 	.short	(.L_15 - .L_14)
	.align		4
.L_14:
        /*0004*/ 	.word	index@(_ZN7cutlass13device_kernelINS_4gemm6kernel13GemmUniversalIN4cute5tupleIJiiiiEEENS1_10collective13CollectiveMmaINS1_34MainloopSm90TmaGmmaWarpSpecializedILi4ENS5_IJNS4_1CILi2EEESB_NSA_ILi1EEEEEENS1_35KernelTmaWarpSpecializedCooperativeEEENS5_IJNSA_ILi256EEENSA_ILi128EEENSA_ILi32EEEEEENS_6half_tENS5_IJlSC_lEEESK_SL_NS4_8TiledMMAINS4_8MMA_AtomIJNS4_4SM904GMMA26MMA_64x128x16_F32F16F16_SSILNSP_5MajorE0ELSR_0ELNSP_7ScaleInE1ELSS_1EEEEEENS4_6LayoutINS5_IJSB_SC_SC_EEENS5_IJSC_NSA_ILi0EEESX_EEEEENS5_IJNS4_10UnderscoreES10_S10_EEEEENS4_23SM90_TMA_LOAD_MULTICASTENS4_14ComposedLayoutINS4_7SwizzleILi2ELi4ELi3EEENS4_18smem_ptr_flag_bitsILi16EEENSV_INS5_IJNSA_ILi8EEESI_EEENS5_IJSI_SC_EEEEEEEvNS4_8identityES13_S1D_vS1E_EENS_8epilogue10collective6detail29Sm90TmaWarpSpecializedAdapterINS1H_15DefaultEpilogueISK_SL_SL_NS1G_6thread17LinearCombinationISK_Li1EffLNS1L_9ScaleType4KindE0ELNS_15FloatRoundStyleE2ESK_EENS1_15EpilogueDefaultEEEEEvvEEEEvNT_6ParamsE)
        /*0008*/ 	.word	0x000000a8


	//----- nvinfo : EIATTR_FRAME_SIZE
	.align		4
.L_15:
        /*000c*/ 	.byte	0x04, 0x11
        /*000e*/ 	.short	(.L_17 - .L_16)
	.align		4
.L_16:
        /*0010*/ 	.word	index@(_ZN7cutlass13device_kernelINS_4gemm6kernel13GemmUniversalIN4cute5tupleIJiiiiEEENS1_10collective13CollectiveMmaINS1_34MainloopSm90TmaGmmaWarpSpecializedILi4ENS5_IJNS4_1CILi2EEESB_NSA_ILi1EEEEEENS1_35KernelTmaWarpSpecializedCooperativeEEENS5_IJNSA_ILi256EEENSA_ILi128EEENSA_ILi32EEEEEENS_6half_tENS5_IJlSC_lEEESK_SL_NS4_8TiledMMAINS4_8MMA_AtomIJNS4_4SM904GMMA26MMA_64x128x16_F32F16F16_SSILNSP_5MajorE0ELSR_0ELNSP_7ScaleInE1ELSS_1EEEEEENS4_6LayoutINS5_IJSB_SC_SC_EEENS5_IJSC_NSA_ILi0EEESX_EEEEENS5_IJNS4_10UnderscoreES10_S10_EEEEENS4_23SM90_TMA_LOAD_MULTICASTENS4_14ComposedLayoutINS4_7SwizzleILi2ELi4ELi3EEENS4_18smem_ptr_flag_bitsILi16EEENSV_INS5_IJNSA_ILi8EEESI_EEENS5_IJSI_SC_EEEEEEEvNS4_8identityES13_S1D_vS1E_EENS_8epilogue10collective6detail29Sm90TmaWarpSpecializedAdapterINS1H_15DefaultEpilogueISK_SL_SL_NS1G_6thread17LinearCombinationISK_Li1EffLNS1L_9ScaleType4KindE0ELNS_15FloatRoundStyleE2ESK_EENS1_15EpilogueDefaultEEEEEvvEEEEvNT_6ParamsE)
        /*0014*/ 	.word	0x00000000


	//----- nvinfo : EIATTR_MIN_STACK_SIZE
	.align		4
.L_17:
        /*0018*/ 	.byte	0x04, 0x12
        /*001a*/ 	.short	(.L_19 - .L_18)
	.align		4
.L_18:
        /*001c*/ 	.word	index@(_ZN7cutlass13device_kernelINS_4gemm6kernel13GemmUniversalIN4cute5tupleIJiiiiEEENS1_10collective13CollectiveMmaINS1_34MainloopSm90TmaGmmaWarpSpecializedILi4ENS5_IJNS4_1CILi2EEESB_NSA_ILi1EEEEEENS1_35KernelTmaWarpSpecializedCooperativeEEENS5_IJNSA_ILi256EEENSA_ILi128EEENSA_ILi32EEEEEENS_6half_tENS5_IJlSC_lEEESK_SL_NS4_8TiledMMAINS4_8MMA_AtomIJNS4_4SM904GMMA26MMA_64x128x16_F32F16F16_SSILNSP_5MajorE0ELSR_0ELNSP_7ScaleInE1ELSS_1EEEEEENS4_6LayoutINS5_IJSB_SC_SC_EEENS5_IJSC_NSA_ILi0EEESX_EEEEENS5_IJNS4_10UnderscoreES10_S10_EEEEENS4_23SM90_TMA_LOAD_MULTICASTENS4_14ComposedLayoutINS4_7SwizzleILi2ELi4ELi3EEENS4_18smem_ptr_flag_bitsILi16EEENSV_INS5_IJNSA_ILi8EEESI_EEENS5_IJSI_SC_EEEEEEEvNS4_8identityES13_S1D_vS1E_EENS_8epilogue10collective6detail29Sm90TmaWarpSpecializedAdapterINS1H_15DefaultEpilogueISK_SL_SL_NS1G_6thread17LinearCombinationISK_Li1EffLNS1L_9ScaleType4KindE0ELNS_15FloatRoundStyleE2ESK_EENS1_15EpilogueDefaultEEEEEvvEEEEvNT_6ParamsE)
        /*0020*/ 	.word	0x00000000
.L_19:


//--------------------- .nv.compat                --------------------------
	.section	.nv.compat,"",@"SHT_CUDA_COMPAT_INFO"
	.align	4
        /*0000*/ 	.byte	0x02, 0x09, 0x01, 0x00, 0x02, 0x02, 0x04, 0x00, 0x02, 0x05, 0x05, 0x00, 0x03, 0x07, 0x01, 0x01
        /*0010*/ 	.byte	0x02, 0x03, 0x01, 0x00, 0x02, 0x06, 0x01, 0x00, 0x04, 0x0b, 0x08, 0x00, 0x00, 0x00, 0x00, 0x00
        /*0020*/ 	.byte	0x00, 0x00, 0x00, 0x00


//--------------------- .nv.info._ZN7cutlass13device_kernelINS_4gemm6kernel13GemmUniversalIN4cute5tupleIJiiiiEEENS1_10collective13CollectiveMmaINS1_34MainloopSm90TmaGmmaWarpSpecializedILi4ENS5_IJNS4_1CILi2EEESB_NSA_ILi1EEEEEENS1_35KernelTmaWarpSpecializedCooperativeEEENS5_IJNSA_ILi256EEENSA_ILi128EEENSA_ILi32EEEEEENS_6half_tENS5_IJlSC_lEEESK_SL_NS4_8TiledMMAINS4_8MMA_AtomIJNS4_4SM904GMMA26MMA_64x128x16_F32F16F16_SSILNSP_5MajorE0ELSR_0ELNSP_7ScaleInE1ELSS_1EEEEEENS4_6LayoutINS5_IJSB_SC_SC_EEENS5_IJSC_NSA_ILi0EEESX_EEEEENS5_IJNS4_10UnderscoreES10_S10_EEEEENS4_23SM90_TMA_LOAD_MULTICASTENS4_14ComposedLayoutINS4_7SwizzleILi2ELi4ELi3EEENS4_18smem_ptr_flag_bitsILi16EEENSV_INS5_IJNSA_ILi8EEESI_EEENS5_IJSI_SC_EEEEEEEvNS4_8identityES13_S1D_vS1E_EENS_8epilogue10collective6detail29Sm90TmaWarpSpecializedAdapterINS1H_15DefaultEpilogueISK_SL_SL_NS1G_6thread17LinearCombinationISK_Li1EffLNS1L_9ScaleType4KindE0ELNS_15FloatRoundStyleE2ESK_EENS1_15EpilogueDefaultEEEEEvvEEEEvNT_6ParamsE --------------------------
	.section	.nv.info._ZN7cutlass13device_kernelINS_4gemm6kernel13GemmUniversalIN4cute5tupleIJiiiiEEENS1_10collective13CollectiveMmaINS1_34MainloopSm90TmaGmmaWarpSpecializedILi4ENS5_IJNS4_1CILi2EEESB_NSA_ILi1EEEEEENS1_35KernelTmaWarpSpecializedCooperativeEEENS5_IJNSA_ILi256EEENSA_ILi128EEENSA_ILi32EEEEEENS_6half_tENS5_IJlSC_lEEESK_SL_NS4_8TiledMMAINS4_8MMA_AtomIJNS4_4SM904GMMA26MMA_64x128x16_F32F16F16_SSILNSP_5MajorE0ELSR_0ELNSP_7ScaleInE1ELSS_1EEEEEENS4_6LayoutINS5_IJSB_SC_SC_EEENS5_IJSC_NSA_ILi0EEESX_EEEEENS5_IJNS4_10UnderscoreES10_S10_EEEEENS4_23SM90_TMA_LOAD_MULTICASTENS4_14ComposedLayoutINS4_7SwizzleILi2ELi4ELi3EEENS4_18smem_ptr_flag_bitsILi16EEENSV_INS5_IJNSA_ILi8EEESI_EEENS5_IJSI_SC_EEEEEEEvNS4_8identityES13_S1D_vS1E_EENS_8epilogue10collective6detail29Sm90TmaWarpSpecializedAdapterINS1H_15DefaultEpilogueISK_SL_SL_NS1G_6thread17LinearCombinationISK_Li1EffLNS1L_9ScaleType4KindE0ELNS_15FloatRoundStyleE2ESK_EENS1_15EpilogueDefaultEEEEEvvEEEEvNT_6ParamsE,"",@"SHT_CUDA_INFO"
	.sectionflags	@""
	.align	4


	//----- nvinfo : EIATTR_CUDA_API_VERSION
	.align		4
        /*0000*/ 	.byte	0x04, 0x37
        /*0002*/ 	.short	(.L_21 - .L_20)
.L_20:
        /*0004*/ 	.word	0x00000082


	//----- nvinfo : EIATTR_KPARAM_INFO
	.align		4
.L_21:
        /*0008*/ 	.byte	0x04, 0x17
        /*000a*/ 	.short	(.L_23 - .L_22)
.L_22:
        /*000c*/ 	.word	0x00000000
        /*0010*/ 	.short	0x0000
        /*0012*/ 	.short	0x0070
        /*0014*/ 	.byte	0x00, 0xf0, 0x01, 0x10


	//----- nvinfo : EIATTR_SPARSE_MMA_MASK
	.align		4
.L_23:
        /*0018*/ 	.byte	0x03, 0x50
        /*001a*/ 	.short	0x0000


	//----- nvinfo : EIATTR_MAXREG_COUNT
	.align		4
        /*001c*/ 	.byte	0x03, 0x1b
        /*001e*/ 	.short	0x00a8


	//----- nvinfo : EIATTR_NUM_BARRIERS
	.align		4
        /*0020*/ 	.byte	0x02, 0x4c
        /*0022*/ 	.byte	0x01
	.zero		1


	//----- nvinfo : EIATTR_EXTERNS
	.align		4
        /*0024*/ 	.byte	0x04, 0x0f
        /*0026*/ 	.short	(.L_25 - .L_24)


	//   ....[0]....
	.align		4
.L_24:
        /*0028*/ 	.word	index@(__assertfail)


	//----- nvinfo : EIATTR_MERCURY_ISA_VERSION
	.align		4
.L_25:
        /*002c*/ 	.byte	0x03, 0x5f
        /*002e*/ 	.short	0x0101


	//----- nvinfo : EIATTR_INT_WARP_WIDE_INSTR_OFFSETS
	.align		4
        /*0030*/ 	.byte	0x04, 0x31
        /*0032*/ 	.short	(.L_27 - .L_26)


	//   ....[0]....
.L_26:
        /*0034*/ 	.word	0x00000480


	//   ....[1]....
        /*0038*/ 	.word	0x000004b0


	//   ....[2]....
        /*003c*/ 	.word	0x00000670


	//   ....[3]....
        /*0040*/ 	.word	0x00001c50


	//----- nvinfo : EIATTR_COOP_GROUP_MASK_REGIDS
	.align		4
.L_27:
        /*0044*/ 	.byte	0x04, 0x29
        /*0046*/ 	.short	(.L_29 - .L_28)


	//   ....[0]....
.L_28:
        /*0048*/ 	.word	0xffffffff


	//   ....[1]....
        /*004c*/ 	.word	0xffffffff


	//   ....[2]....
        /*0050*/ 	.word	0xffffffff


	//   ....[3]....
        /*0054*/ 	.word	0xffffffff


	//   ....[4]....
        /*0058*/ 	.word	0xffffffff


	//   ....[5]....
        /*005c*/ 	.word	0xffffffff


	//----- nvinfo : EIATTR_COOP_GROUP_INSTR_OFFSETS
	.align		4
.L_29:
        /*0060*/ 	.byte	0x04, 0x28
        /*0062*/ 	.short	(.L_31 - .L_30)


	//   ....[0]....
.L_30:
        /*0064*/ 	.word	0x00000060


	//   ....[1]....
        /*0068*/ 	.word	0x00000070


	//   ....[2]....
        /*006c*/ 	.word	0x00000130


	//   ....[3]....
        /*0070*/ 	.word	0x000002d0


	//   ....[4]....
        /*0074*/ 	.word	0x000007f0


	//   ....[5]....
        /*0078*/ 	.word	0x00001240


	//----- nvinfo : EIATTR_REG_RECONFIG
	.align		4
.L_31:
        /*007c*/ 	.byte	0x01, 0x54
	.zero		2


	//----- nvinfo : EIATTR_SYSCALL_OFFSETS
	.align		4
        /*0080*/ 	.byte	0x04, 0x46
        /*0082*/ 	.short	(.L_33 - .L_32)


	//   ....[0]....
.L_32:
        /*0084*/ 	.word	0x00001400


	//----- nvinfo : EIATTR_MBARRIER_INSTR_OFFSETS
	.align		4
.L_33:
        /*0088*/ 	.byte	0x04, 0x39
        /*008a*/ 	.short	(.L_35 - .L_34)


	//   ....[0]....
.L_34:
        /*008c*/ 	.word	0x00000230
        /*0090*/ 	.word	0x000000ff
        /*0094*/ 	.word	0x00000000
        /*0098*/ 	.short	0x0100
        /*009a*/ 	.byte	0x08
	.zero		1


	//   ....[1]....
        /*009c*/ 	.word	0x00000240
        /*00a0*/ 	.word	0x000000ff
        /*00a4*/ 	.word	0x00000020
        /*00a8*/ 	.short	0x0100
        /*00aa*/ 	.byte	0x08
	.zero		1


	//   ....[2]....
        /*00ac*/ 	.word	0x00000250
        /*00b0*/ 	.word	0x000000ff
        /*00b4*/ 	.word	0x00000008
        /*00b8*/ 	.short	0x0100
        /*00ba*/ 	.byte	0x08
	.zero		1


	//   ....[3]....
        /*00bc*/ 	.word	0x00000260
        /*00c0*/ 	.word	0x000000ff
        /*00c4*/ 	.word	0x00000028
        /*00c8*/ 	.short	0x0100
        /*00ca*/ 	.byte	0x08
	.zero		1


	//   ....[4]....
        /*00cc*/ 	.word	0x00000270
        /*00d0*/ 	.word	0x000000ff
        /*00d4*/ 	.word	0x00000010
        /*00d8*/ 	.short	0x0100
        /*00da*/ 	.byte	0x08
	.zero		1


	//   ....[5]....
        /*00dc*/ 	.word	0x00000280
        /*00e0*/ 	.word	0x000000ff
        /*00e4*/ 	.word	0x00000030
        /*00e8*/ 	.short	0x0100
        /*00ea*/ 	.byte	0x08
	.zero		1


	//   ....[6]....
        /*00ec*/ 	.word	0x00000290
        /*00f0*/ 	.word	0x000000ff
        /*00f4*/ 	.word	0x00000018
        /*00f8*/ 	.short	0x0100
        /*00fa*/ 	.byte	0x08
	.zero		1


	//   ....[7]....
        /*00fc*/ 	.word	0x000002a0
        /*0100*/ 	.word	0x000000ff
        /*0104*/ 	.word	0x00000038
        /*0108*/ 	.short	0x0100
        /*010a*/ 	.byte	0x08
	.zero		1


	//   ....[8]....
        /*010c*/ 	.word	0x000006f0
        /*0110*/ 	.word	0x000000ff
        /*0114*/ 	.word	0x00000050
        /*0118*/ 	.short	0x0100
        /*011a*/ 	.byte	0x06
	.zero		1


	//   ....[9]....
        /*011c*/ 	.word	0x00000780
        /*0120*/ 	.word	0x000000ff
        /*0124*/ 	.word	0x00000058
        /*0128*/ 	.short	0x0100
        /*012a*/ 	.byte	0x06
	.zero		1


	//   ....[10]....
        /*012c*/ 	.word	0x000014c0
        /*0130*/ 	.word	0x00000003
        /*0134*/ 	.word	0x00000000
        /*0138*/ 	.short	0x010a
        /*013a*/ 	.byte	0x3f
	.zero		1


	//   ....[11]....
        /*013c*/ 	.word	0x00001500
        /*0140*/ 	.word	0x00000003
        /*0144*/ 	.word	0x00000000
        /*0148*/ 	.short	0x010a
        /*014a*/ 	.byte	0x3f
	.zero		1


	//   ....[12]....
        /*014c*/ 	.word	0x00001890
        /*0150*/ 	.word	0x00000005
        /*0154*/ 	.word	0x00000000
        /*0158*/ 	.short	0x010a
        /*015a*/ 	.byte	0x3f
	.zero		1


	//   ....[13]....
        /*015c*/ 	.word	0x000018d0
        /*0160*/ 	.word	0x00000005
        /*0164*/ 	.word	0x00000000
        /*0168*/ 	.short	0x010a
        /*016a*/ 	.byte	0x3f
	.zero		1


	//   ....[14]....
        /*016c*/ 	.word	0x00001af0
        /*0170*/ 	.word	0x00000005
        /*0174*/ 	.word	0x00000000
        /*0178*/ 	.short	0x0101
        /*017a*/ 	.byte	0x3f
	.zero		1


	//   ....[15]....
        /*017c*/ 	.word	0x00001cd0
        /*0180*/ 	.word	0x00000003
        /*0184*/ 	.word	0x00000000
        /*0188*/ 	.short	0x0101
        /*018a*/ 	.byte	0x3f
	.zero		1


	//   ....[16]....
        /*018c*/ 	.word	0x0000b5e0
        /*0190*/ 	.word	0x00000016
        /*0194*/ 	.word	0x00000020
        /*0198*/ 	.short	0x010a
        /*019a*/ 	.byte	0x3f
	.zero		1


	//   ....[17]....
        /*019c*/ 	.word	0x0000b9c0
        /*01a0*/ 	.word	0x00000004
        /*01a4*/ 	.word	0x00000058
        /*01a8*/ 	.short	0x0101
        /*01aa*/ 	.byte	0x3f
	.zero		1


	//   ....[18]....
        /*01ac*/ 	.word	0x0000c0d0
        /*01b0*/ 	.word	0x00000005
        /*01b4*/ 	.word	0x00000000
        /*01b8*/ 	.short	0x010a
        /*01ba*/ 	.byte	0x3f
	.zero		1


	//   ....[19]....
        /*01bc*/ 	.word	0x0000c150
        /*01c0*/ 	.word	0x00000007
        /*01c4*/ 	.word	0x00000000
        /*01c8*/ 	.short	0x010a
        /*01ca*/ 	.byte	0x3f
	.zero		1


	//   ....[20]....
        /*01cc*/ 	.word	0x0000c1e0
        /*01d0*/ 	.word	0x00000006
        /*01d4*/ 	.word	0x00000000
        /*01d8*/ 	.short	0x010a
        /*01da*/ 	.byte	0x3f
	.zero		1


	//   ....[21]....
        /*01dc*/ 	.word	0x0000c270
        /*01e0*/ 	.word	0x00000003
        /*01e4*/ 	.word	0x00000000
        /*01e8*/ 	.short	0x010a
        /*01ea*/ 	.byte	0x3f
	.zero		1


	//   ....[22]....
        /*01ec*/ 	.word	0x0000c2d0
        /*01f0*/ 	.word	0x00000003
        /*01f4*/ 	.word	0x00000000
        /*01f8*/ 	.short	0x010a
        /*01fa*/ 	.byte	0x3f
	.zero		1


	//   ....[23]....
        /*01fc*/ 	.word	0x0000c320
        /*0200*/ 	.word	0x00000005
        /*0204*/ 	.word	0x00000000
        /*0208*/ 	.short	0x010a
        /*020a*/ 	.byte	0x3f
	.zero		1


	//   ....[24]....
        /*020c*/ 	.word	0x0000c3f0
        /*0210*/ 	.word	0x00000016
        /*0214*/ 	.word	0x00000020
        /*0218*/ 	.short	0x010a
        /*021a*/ 	.byte	0x3f
	.zero		1


	//   ....[25]....
        /*021c*/ 	.word	0x0000c4c0
        /*0220*/ 	.word	0x00000005
        /*0224*/ 	.word	0x00000000
        /*0228*/ 	.short	0x010a
        /*022a*/ 	.byte	0x3f
	.zero		1


	//   ....[26]....
        /*022c*/ 	.word	0x0000c510
        /*0230*/ 	.word	0x00000007
        /*0234*/ 	.word	0x00000000
        /*0238*/ 	.short	0x010a
        /*023a*/ 	.byte	0x3f
	.zero		1


	//   ....[27]....
        /*023c*/ 	.word	0x0000c560
        /*0240*/ 	.word	0x00000006
        /*0244*/ 	.word	0x00000000
        /*0248*/ 	.short	0x010a
        /*024a*/ 	.byte	0x3f
	.zero		1


	//----- nvinfo : EIATTR_NUM_MBARRIERS
	.align		4
.L_35:
        /*024c*/ 	.byte	0x03, 0x38
        /*024e*/ 	.short	0x000a


	//----- nvinfo : EIATTR_EXIT_INSTR_OFFSETS
	.align		4
        /*0250*/ 	.byte	0x04, 0x1c
        /*0252*/ 	.short	(.L_37 - .L_36)


	//   ....[0]....
.L_36:
        /*0254*/ 	.word	0x00000950


	//   ....[1]....
        /*0258*/ 	.word	0x00001170


	//   ....[2]....
        /*025c*/ 	.word	0x0000ac10


	//   ....[3]....
        /*0260*/ 	.word	0x0000b170


	//   ....[4]....
        /*0264*/ 	.word	0x0000c2c0


	//----- nvinfo : EIATTR_MAX_THREADS
	.align		4
.L_37:
        /*0268*/ 	.byte	0x04, 0x05
        /*026a*/ 	.short	(.L_39 - .L_38)
.L_38:
        /*026c*/ 	.word	0x00000180
        /*0270*/ 	.word	0x00000001
        /*0274*/ 	.word	0x00000001


	//----- nvinfo : EIATTR_CRS_STACK_SIZE
	.align		4
.L_39:
        /*0278*/ 	.byte	0x04, 0x1e
        /*027a*/ 	.short	(.L_41 - .L_40)
.L_40:
        /*027c*/ 	.word	0x00000000


	//----- nvinfo : EIATTR_CBANK_PARAM_SIZE
	.align		4
.L_41:
        /*0280*/ 	.byte	0x03, 0x19
        /*0282*/ 	.short	0x0470


	//----- nvinfo : EIATTR_PARAM_CBANK
	.align		4
        /*0284*/ 	.byte	0x04, 0x0a
        /*0286*/ 	.short	(.L_43 - .L_42)
	.align		4
.L_42:
        /*0288*/ 	.word	index@(.nv.constant0._ZN7cutlass13device_kernelINS_4gemm6kernel13GemmUniversalIN4cute5tupleIJiiiiEEENS1_10collective13CollectiveMmaINS1_34MainloopSm90TmaGmmaWarpSpecializedILi4ENS5_IJNS4_1CILi2EEESB_NSA_ILi1EEEEEENS1_35KernelTmaWarpSpecializedCooperativeEEENS5_IJNSA_ILi256EEENSA_ILi128EEENSA_ILi32EEEEEENS_6half_tENS5_IJlSC_lEEESK_SL_NS4_8TiledMMAINS4_8MMA_AtomIJNS4_4SM904GMMA26MMA_64x128x16_F32F16F16_SSILNSP_5MajorE0ELSR_0ELNSP_7ScaleInE1ELSS_1EEEEEENS4_6LayoutINS5_IJSB_SC_SC_EEENS5_IJSC_NSA_ILi0EEESX_EEEEENS5_IJNS4_10UnderscoreES10_S10_EEEEENS4_23SM90_TMA_LOAD_MULTICASTENS4_14ComposedLayoutINS4_7SwizzleILi2ELi4ELi3EEENS4_18smem_ptr_flag_bitsILi16EEENSV_INS5_IJNSA_ILi8EEESI_EEENS5_IJSI_SC_EEEEEEEvNS4_8identityES13_S1D_vS1E_EENS_8epilogue10collective6detail29Sm90TmaWarpSpecializedAdapterINS1H_15DefaultEpilogueISK_SL_SL_NS1G_6thread17LinearCombinationISK_Li1EffLNS1L_9ScaleType4KindE0ELNS_15FloatRoundStyleE2ESK_EENS1_15EpilogueDefaultEEEEEvvEEEEvNT_6ParamsE)
        /*028c*/ 	.short	0x0210
        /*028e*/ 	.short	0x0470


	//----- nvinfo : EIATTR_SW_WAR
	.align		4
.L_43:
        /*0290*/ 	.byte	0x04, 0x36
        /*0292*/ 	.short	(.L_45 - .L_44)
.L_44:
        /*0294*/ 	.word	0x00000008
.L_45:


//--------------------- .nv.callgraph             --------------------------
	.section	.nv.callgraph,"",@"SHT_CUDA_CALLGRAPH"
	.align	4
	.sectionentsize	8
	.align		4
        /*0000*/ 	.word	0x00000000
	.align		4
        /*0004*/ 	.word	0xffffffff
	.align		4
        /*0008*/ 	.word	index@(_ZN7cutlass13device_kernelINS_4gemm6kernel13GemmUniversalIN4cute5tupleIJiiiiEEENS1_10collective13CollectiveMmaINS1_34MainloopSm90TmaGmmaWarpSpecializedILi4ENS5_IJNS4_1CILi2EEESB_NSA_ILi1EEEEEENS1_35KernelTmaWarpSpecializedCooperativeEEENS5_IJNSA_ILi256EEENSA_ILi128EEENSA_ILi32EEEEEENS_6half_tENS5_IJlSC_lEEESK_SL_NS4_8TiledMMAINS4_8MMA_AtomIJNS4_4SM904GMMA26MMA_64x128x16_F32F16F16_SSILNSP_5MajorE0ELSR_0ELNSP_7ScaleInE1ELSS_1EEEEEENS4_6LayoutINS5_IJSB_SC_SC_EEENS5_IJSC_NSA_ILi0EEESX_EEEEENS5_IJNS4_10UnderscoreES10_S10_EEEEENS4_23SM90_TMA_LOAD_MULTICASTENS4_14ComposedLayoutINS4_7SwizzleILi2ELi4ELi3EEENS4_18smem_ptr_flag_bitsILi16EEENSV_INS5_IJNSA_ILi8EEESI_EEENS5_IJSI_SC_EEEEEEEvNS4_8identityES13_S1D_vS1E_EENS_8epilogue10collective6detail29Sm90TmaWarpSpecializedAdapterINS1H_15DefaultEpilogueISK_SL_SL_NS1G_6thread17LinearCombinationISK_Li1EffLNS1L_9ScaleType4KindE0ELNS_15FloatRoundStyleE2ESK_EENS1_15EpilogueDefaultEEEEEvvEEEEvNT_6ParamsE)
	.align		4
        /*000c*/ 	.word	index@(__assertfail)
	.align		4
        /*0010*/ 	.word	0x00000000
	.align		4
        /*0014*/ 	.word	0xfffffffe
	.align		4
        /*0018*/ 	.word	0x00000000
	.align		4
        /*001c*/ 	.word	0xfffffffd
	.align		4
        /*0020*/ 	.word	0x00000000
	.align		4
        /*0024*/ 	.word	0xfffffffc


//--------------------- .nv.constant4             --------------------------
	.section	.nv.constant4,"a",@progbits
	.align	8
	.align		8
.nv.constant4:
        /*0000*/ 	.dword	__assertfail
	.align		8
        /*0008*/ 	.dword	__unnamed_1
	.align		8
        /*0010*/ 	.dword	_ZN39_INTERNAL_44846e42_4_k_cu_97815832_37034cuda3std3__45__cpo5beginE
	.align		8
        /*0018*/ 	.dword	_ZN39_INTERNAL_44846e42_4_k_cu_97815832_37034cuda3std3__45__cpo3endE
	.align		8
        /*0020*/ 	.dword	_ZN39_INTERNAL_44846e42_4_k_cu_97815832_37034cuda3std3__45__cpo6cbeginE
	.align		8
        /*0028*/ 	.dword	_ZN39_INTERNAL_44846e42_4_k_cu_97815832_37034cuda3std3__45__cpo4cendE
	.align		8
        /*0030*/ 	.dword	_ZN39_INTERNAL_44846e42_4_k_cu_97815832_37034cuda3std3__441_GLOBAL__N__44846e42_4_k_cu_97815832_37036ignoreE
	.align		8
        /*0038*/ 	.dword	_ZN39_INTERNAL_44846e42_4_k_cu_97815832_37034cuda3std3__419piecewise_constructE
	.align		8
        /*0040*/ 	.dword	_ZN39_INTERNAL_44846e42_4_k_cu_97815832_37034cuda3std3__48in_placeE
	.align		8
        /*0048*/ 	.dword	_ZN39_INTERNAL_44846e42_4_k_cu_97815832_37034cuda3std6ranges3__45__cpo4swapE
	.align		8
        /*0050*/ 	.dword	_ZN39_INTERNAL_44846e42_4_k_cu_97815832_37034cuda3std6ranges3__45__cpo9iter_moveE
	.align		8
        /*0058*/ 	.dword	_ZN39_INTERNAL_44846e42_4_k_cu_97815832_37034cute7productE
	.align		8
        /*0060*/ 	.dword	_ZN39_INTERNAL_44846e42_4_k_cu_97815832_37034cute1_E
	.align		8
        /*0068*/ 	.dword	$str$22
	.align		8
        /*0070*/ 	.dword	$str$23


//--------------------- .text._ZN7cutlass13device_kernelINS_4gemm6kernel13GemmUniversalIN4cute5tupleIJiiiiEEENS1_10collective13CollectiveMmaINS1_34MainloopSm90TmaGmmaWarpSpecializedILi4ENS5_IJNS4_1CILi2EEESB_NSA_ILi1EEEEEENS1_35KernelTmaWarpSpecializedCooperativeEEENS5_IJNSA_ILi256EEENSA_ILi128EEENSA_ILi32EEEEEENS_6half_tENS5_IJlSC_lEEESK_SL_NS4_8TiledMMAINS4_8MMA_AtomIJNS4_4SM904GMMA26MMA_64x128x16_F32F16F16_SSILNSP_5MajorE0ELSR_0ELNSP_7ScaleInE1ELSS_1EEEEEENS4_6LayoutINS5_IJSB_SC_SC_EEENS5_IJSC_NSA_ILi0EEESX_EEEEENS5_IJNS4_10UnderscoreES10_S10_EEEEENS4_23SM90_TMA_LOAD_MULTICASTENS4_14ComposedLayoutINS4_7SwizzleILi2ELi4ELi3EEENS4_18smem_ptr_flag_bitsILi16EEENSV_INS5_IJNSA_ILi8EEESI_EEENS5_IJSI_SC_EEEEEEEvNS4_8identityES13_S1D_vS1E_EENS_8epilogue10collective6detail29Sm90TmaWarpSpecializedAdapterINS1H_15DefaultEpilogueISK_SL_SL_NS1G_6thread17LinearCombinationISK_Li1EffLNS1L_9ScaleType4KindE0ELNS_15FloatRoundStyleE2ESK_EENS1_15EpilogueDefaultEEEEEvvEEEEvNT_6ParamsE --------------------------
	.section	.text._ZN7cutlass13device_kernelINS_4gemm6kernel13GemmUniversalIN4cute5tupleIJiiiiEEENS1_10collective13CollectiveMmaINS1_34MainloopSm90TmaGmmaWarpSpecializedILi4ENS5_IJNS4_1CILi2EEESB_NSA_ILi1EEEEEENS1_35KernelTmaWarpSpecializedCooperativeEEENS5_IJNSA_ILi256EEENSA_ILi128EEENSA_ILi32EEEEEENS_6half_tENS5_IJlSC_lEEESK_SL_NS4_8TiledMMAINS4_8MMA_AtomIJNS4_4SM904GMMA26MMA_64x128x16_F32F16F16_SSILNSP_5MajorE0ELSR_0ELNSP_7ScaleInE1ELSS_1EEEEEENS4_6LayoutINS5_IJSB_SC_SC_EEENS5_IJSC_NSA_ILi0EEESX_EEEEENS5_IJNS4_10UnderscoreES10_S10_EEEEENS4_23SM90_TMA_LOAD_MULTICASTENS4_14ComposedLayoutINS4_7SwizzleILi2ELi4ELi3EEENS4_18smem_ptr_flag_bitsILi16EEENSV_INS5_IJNSA_ILi8EEESI_EEENS5_IJSI_SC_EEEEEEEvNS4_8identityES13_S1D_vS1E_EENS_8epilogue10collective6detail29Sm90TmaWarpSpecializedAdapterINS1H_15DefaultEpilogueISK_SL_SL_NS1G_6thread17LinearCombinationISK_Li1EffLNS1L_9ScaleType4KindE0ELNS_15FloatRoundStyleE2ESK_EENS1_15EpilogueDefaultEEEEEvvEEEEvNT_6ParamsE,"ax",@progbits
	.align	128
.text._ZN7cutlass13device_kernelINS_4gemm6kernel13GemmUniversalIN4cute5tupleIJiiiiEEENS1_10collective13CollectiveMmaINS1_34MainloopSm90TmaGmmaWarpSpecializedILi4ENS5_IJNS4_1CILi2EEESB_NSA_ILi1EEEEEENS1_35KernelTmaWarpSpecializedCooperativeEEENS5_IJNSA_ILi256EEENSA_ILi128EEENSA_ILi32EEEEEENS_6half_tENS5_IJlSC_lEEESK_SL_NS4_8TiledMMAINS4_8MMA_AtomIJNS4_4SM904GMMA26MMA_64x128x16_F32F16F16_SSILNSP_5MajorE0ELSR_0ELNSP_7ScaleInE1ELSS_1EEEEEENS4_6LayoutINS5_IJSB_SC_SC_EEENS5_IJSC_NSA_ILi0EEESX_EEEEENS5_IJNS4_10UnderscoreES10_S10_EEEEENS4_23SM90_TMA_LOAD_MULTICASTENS4_14ComposedLayoutINS4_7SwizzleILi2ELi4ELi3EEENS4_18smem_ptr_flag_bitsILi16EEENSV_INS5_IJNSA_ILi8EEESI_EEENS5_IJSI_SC_EEEEEEEvNS4_8identityES13_S1D_vS1E_EENS_8epilogue10collective6detail29Sm90TmaWarpSpecializedAdapterINS1H_15DefaultEpilogueISK_SL_SL_NS1G_6thread17LinearCombinationISK_Li1EffLNS1L_9ScaleType4KindE0ELNS_15FloatRoundStyleE2ESK_EENS1_15EpilogueDefaultEEEEEvvEEEEvNT_6ParamsE:
        .type           _ZN7cutlass13device_kernelINS_4gemm6kernel13GemmUniversalIN4cute5tupleIJiiiiEEENS1_10collective13CollectiveMmaINS1_34MainloopSm90TmaGmmaWarpSpecializedILi4ENS5_IJNS4_1CILi2EEESB_NSA_ILi1EEEEEENS1_35KernelTmaWarpSpecializedCooperativeEEENS5_IJNSA_ILi256EEENSA_ILi128EEENSA_ILi32EEEEEENS_6half_tENS5_IJlSC_lEEESK_SL_NS4_8TiledMMAINS4_8MMA_AtomIJNS4_4SM904GMMA26MMA_64x128x16_F32F16F16_SSILNSP_5MajorE0ELSR_0ELNSP_7ScaleInE1ELSS_1EEEEEENS4_6LayoutINS5_IJSB_SC_SC_EEENS5_IJSC_NSA_ILi0EEESX_EEEEENS5_IJNS4_10UnderscoreES10_S10_EEEEENS4_23SM90_TMA_LOAD_MULTICASTENS4_14ComposedLayoutINS4_7SwizzleILi2ELi4ELi3EEENS4_18smem_ptr_flag_bitsILi16EEENSV_INS5_IJNSA_ILi8EEESI_EEENS5_IJSI_SC_EEEEEEEvNS4_8identityES13_S1D_vS1E_EENS_8epilogue10collective6detail29Sm90TmaWarpSpecializedAdapterINS1H_15DefaultEpilogueISK_SL_SL_NS1G_6thread17LinearCombinationISK_Li1EffLNS1L_9ScaleType4KindE0ELNS_15FloatRoundStyleE2ESK_EENS1_15EpilogueDefaultEEEEEvvEEEEvNT_6ParamsE,@function
        .size           _ZN7cutlass13device_kernelINS_4gemm6kernel13GemmUniversalIN4cute5tupleIJiiiiEEENS1_10collective13CollectiveMmaINS1_34MainloopSm90TmaGmmaWarpSpecializedILi4ENS5_IJNS4_1CILi2EEESB_NSA_ILi1EEEEEENS1_35KernelTmaWarpSpecializedCooperativeEEENS5_IJNSA_ILi256EEENSA_ILi128EEENSA_ILi32EEEEEENS_6half_tENS5_IJlSC_lEEESK_SL_NS4_8TiledMMAINS4_8MMA_AtomIJNS4_4SM904GMMA26MMA_64x128x16_F32F16F16_SSILNSP_5MajorE0ELSR_0ELNSP_7ScaleInE1ELSS_1EEEEEENS4_6LayoutINS5_IJSB_SC_SC_EEENS5_IJSC_NSA_ILi0EEESX_EEEEENS5_IJNS4_10UnderscoreES10_S10_EEEEENS4_23SM90_TMA_LOAD_MULTICASTENS4_14ComposedLayoutINS4_7SwizzleILi2ELi4ELi3EEENS4_18smem_ptr_flag_bitsILi16EEENSV_INS5_IJNSA_ILi8EEESI_EEENS5_IJSI_SC_EEEEEEEvNS4_8identityES13_S1D_vS1E_EENS_8epilogue10collective6detail29Sm90TmaWarpSpecializedAdapterINS1H_15DefaultEpilogueISK_SL_SL_NS1G_6thread17LinearCombinationISK_Li1EffLNS1L_9ScaleType4KindE0ELNS_15FloatRoundStyleE2ESK_EENS1_15EpilogueDefaultEEEEEvvEEEEvNT_6ParamsE,(.L_x_323 - _ZN7cutlass13device_kernelINS_4gemm6kernel13GemmUniversalIN4cute5tupleIJiiiiEEENS1_10collective13CollectiveMmaINS1_34MainloopSm90TmaGmmaWarpSpecializedILi4ENS5_IJNS4_1CILi2EEESB_NSA_ILi1EEEEEENS1_35KernelTmaWarpSpecializedCooperativeEEENS5_IJNSA_ILi256EEENSA_ILi128EEENSA_ILi32EEEEEENS_6half_tENS5_IJlSC_lEEESK_SL_NS4_8TiledMMAINS4_8MMA_AtomIJNS4_4SM904GMMA26MMA_64x128x16_F32F16F16_SSILNSP_5MajorE0ELSR_0ELNSP_7ScaleInE1ELSS_1EEEEEENS4_6LayoutINS5_IJSB_SC_SC_EEENS5_IJSC_NSA_ILi0EEESX_EEEEENS5_IJNS4_10UnderscoreES10_S10_EEEEENS4_23SM90_TMA_LOAD_MULTICASTENS4_14ComposedLayoutINS4_7SwizzleILi2ELi4ELi3EEENS4_18smem_ptr_flag_bitsILi16EEENSV_INS5_IJNSA_ILi8EEESI_EEENS5_IJSI_SC_EEEEEEEvNS4_8identityES13_S1D_vS1E_EENS_8epilogue10collective6detail29Sm90TmaWarpSpecializedAdapterINS1H_15DefaultEpilogueISK_SL_SL_NS1G_6thread17LinearCombinationISK_Li1EffLNS1L_9ScaleType4KindE0ELNS_15FloatRoundStyleE2ESK_EENS1_15EpilogueDefaultEEEEEvvEEEEvNT_6ParamsE)
        .other          _ZN7cutlass13device_kernelINS_4gemm6kernel13GemmUniversalIN4cute5tupleIJiiiiEEENS1_10collective13CollectiveMmaINS1_34MainloopSm90TmaGmmaWarpSpecializedILi4ENS5_IJNS4_1CILi2EEESB_NSA_ILi1EEEEEENS1_35KernelTmaWarpSpecializedCooperativeEEENS5_IJNSA_ILi256EEENSA_ILi128EEENSA_ILi32EEEEEENS_6half_tENS5_IJlSC_lEEESK_SL_NS4_8TiledMMAINS4_8MMA_AtomIJNS4_4SM904GMMA26MMA_64x128x16_F32F16F16_SSILNSP_5MajorE0ELSR_0ELNSP_7ScaleInE1ELSS_1EEEEEENS4_6LayoutINS5_IJSB_SC_SC_EEENS5_IJSC_NSA_ILi0EEESX_EEEEENS5_IJNS4_10UnderscoreES10_S10_EEEEENS4_23SM90_TMA_LOAD_MULTICASTENS4_14ComposedLayoutINS4_7SwizzleILi2ELi4ELi3EEENS4_18smem_ptr_flag_bitsILi16EEENSV_INS5_IJNSA_ILi8EEESI_EEENS5_IJSI_SC_EEEEEEEvNS4_8identityES13_S1D_vS1E_EENS_8epilogue10collective6detail29Sm90TmaWarpSpecializedAdapterINS1H_15DefaultEpilogueISK_SL_SL_NS1G_6thread17LinearCombinationISK_Li1EffLNS1L_9ScaleType4KindE0ELNS_15FloatRoundStyleE2ESK_EENS1_15EpilogueDefaultEEEEEvvEEEEvNT_6ParamsE,@"STO_CUDA_ENTRY STV_DEFAULT"
_ZN7cutlass13device_kernelINS_4gemm6kernel13GemmUniversalIN4cute5tupleIJiiiiEEENS1_10collective13CollectiveMmaINS1_34MainloopSm90TmaGmmaWarpSpecializedILi4ENS5_IJNS4_1CILi2EEESB_NSA_ILi1EEEEEENS1_35KernelTmaWarpSpecializedCooperativeEEENS5_IJNSA_ILi256EEENSA_ILi128EEENSA_ILi32EEEEEENS_6half_tENS5_IJlSC_lEEESK_SL_NS4_8TiledMMAINS4_8MMA_AtomIJNS4_4SM904GMMA26MMA_64x128x16_F32F16F16_SSILNSP_5MajorE0ELSR_0ELNSP_7ScaleInE1ELSS_1EEEEEENS4_6LayoutINS5_IJSB_SC_SC_EEENS5_IJSC_NSA_ILi0EEESX_EEEEENS5_IJNS4_10UnderscoreES10_S10_EEEEENS4_23SM90_TMA_LOAD_MULTICASTENS4_14ComposedLayoutINS4_7SwizzleILi2ELi4ELi3EEENS4_18smem_ptr_flag_bitsILi16EEENSV_INS5_IJNSA_ILi8EEESI_EEENS5_IJSI_SC_EEEEEEEvNS4_8identityES13_S1D_vS1E_EENS_8epilogue10collective6detail29Sm90TmaWarpSpecializedAdapterINS1H_15DefaultEpilogueISK_SL_SL_NS1G_6thread17LinearCombinationISK_Li1EffLNS1L_9ScaleType4KindE0ELNS_15FloatRoundStyleE2ESK_EENS1_15EpilogueDefaultEEEEEvvEEEEvNT_6ParamsE:
[----:B------:R-:W0:Y:S01]  /*0000*/  LDC R1, c[0x0][0x28] ;  /* 0x00000a00ff017b82 */ /* 0x000e220000000800 */
[----:B------:R-:W1:Y:S01]  /*0010*/  S2R R18, SR_TID.X ;  /* 0x0000000000127919 */ /* 0x000e620000002100 */
[----:B------:R-:W-:Y:S01]  /*0020*/  ELECT P0, URZ, PT ;  /* 0x00000000003f782f */ /* 0x000fe20003800000 */
[----:B------:R-:W-:Y:S01]  /*0030*/  BSSY B0, `(.L_x_0) ;  /* 0x000000f000007945 */ /* 0x000fe20003800000 */
[--C-:B-1----:R-:W-:Y:S02]  /*0040*/  SHF.R.U32.HI R0, RZ, 0x5, R18.reuse ;  /* 0x00000005ff007819 */ /* 0x102fe40000011612 */
[----:B------:R-:W-:-:S03]  /*0050*/  SHF.R.U32.HI R3, RZ, 0x7, R18 ;  /* 0x00000007ff037819 */ /* 0x000fc60000011612 */
[----:B------:R-:W1:Y:S04]  /*0060*/  SHFL.IDX PT, R2, R0, RZ, 0x1f ;  /* 0x00001fff00027589 */ /* 0x000e6800000e0000 */
[----:B------:R2:W3:Y:S01]  /*0070*/  SHFL.IDX PT, R5, R3, RZ, 0x1f ;  /* 0x00001fff03057589 */ /* 0x0004e200000e0000 */
[----:B-1----:R-:W-:-:S13]  /*0080*/  ISETP.NE.OR P0, PT, R2, RZ, !P0 ;  /* 0x000000ff0200720c */ /* 0x002fda0004705670 */
[----:B0-23--:R-:W-:Y:S05]  /*0090*/  @P0 BRA `(.L_x_1) ;  /* 0x0000000000200947 */ /* 0x00dfea0003800000 */
[----:B------:R-:W-:Y:S02]  /*00a0*/  ULDC.64 UR4, c[0x0][0x198] ;  /* 0x0000660000047ab9 */ /* 0x000fe40000000a00 */
[----:B------:R-:W-:Y:S02]  /*00b0*/  UIADD3 UR6, UP0, UR4, 0xf0, URZ ;  /* 0x000000f004067890 */ /* 0x000fe4000ff1e03f */
[----:B------:R-:W-:Y:S02]  /*00c0*/  UIADD3 UR4, UP1, UR4, 0x1f0, URZ ;  /* 0x000001f004047890 */ /* 0x000fe4000ff3e03f */
[----:B------:R-:W-:Y:S02]  /*00d0*/  UIADD3.X UR7, URZ, UR5, URZ, UP0, !UPT ;  /* 0x000000053f077290 */ /* 0x000fe400087fe43f */
[----:B------:R-:W-:-:S07]  /*00e0*/  UIADD3.X UR5, URZ, UR5, URZ, UP1, !UPT ;  /* 0x000000053f057290 */ /* 0x000fce0008ffe43f */
[----:B------:R0:W-:Y:S02]  /*00f0*/  UTMACCTL.PF [UR6] ;  /* 0x00000000060079b9 */ /* 0x0001e40008040000 */
[----:B------:R0:W-:Y:S02]  /*0100*/  UTMACCTL.PF [UR4] ;  /* 0x00000000040079b9 */ /* 0x0001e40008040000 */
[----:B0-----:R-:W-:Y:S01]  /*0110*/  NOP ;  /* 0x0000000000007918 */ /* 0x001fe20000000000 */
.L_x_1:
[----:B------:R-:W-:Y:S05]  /*0120*/  BSYNC B0 ;  /* 0x0000000000007941 */ /* 0x000fea0003800000 */
.L_x_0:
[----:B------:R-:W0:Y:S02]  /*0130*/  SHFL.IDX PT, R3, R0, RZ, 0x1f ;  /* 0x00001fff00037589 */ /* 0x000e2400000e0000 */
[----:B0-----:R-:W-:-:S13]  /*0140*/  ISETP.NE.AND P0, PT, R3, RZ, PT ;  /* 0x000000ff0300720c */ /* 0x001fda0003f05270 */
[----:B------:R-:W-:Y:S05]  /*0150*/  @P0 BRA `(.L_x_2) ;  /* 0x0000000000580947 */ /* 0x000fea0003800000 */
[----:B------:R-:W0:Y:S01]  /*0160*/  S2UR UR8, SR_CgaCtaId ;  /* 0x00000000000879c3 */ /* 0x000e220000008800 */
[----:B------:R-:W-:Y:S01]  /*0170*/  UMOV UR4, 0x400 ;  /* 0x0000040000047882 */ /* 0x000fe20000000000 */
[----:B------:R-:W-:Y:S01]  /*0180*/  UMOV UR5, 0x1 ;  /* 0x0000000100057882 */ /* 0x000fe20000000000 */
[----:B------:R-:W-:Y:S01]  /*0190*/  UMOV UR6, 0x6 ;  /* 0x0000000600067882 */ /* 0x000fe20000000000 */
[----:B------:R-:W-:Y:S01]  /*01a0*/  ELECT P0, URZ, PT ;  /* 0x00000000003f782f */ /* 0x000fe20003800000 */
[----:B------:R-:W-:-:S04]  /*01b0*/  UIADD3 UR6, -UR6, 0x100000, URZ ;  /* 0x0010000006067890 */ /* 0x000fc8000fffe13f */
[----:B------:R-:W-:Y:S02]  /*01c0*/  USHF.L.U32 UR7, UR6, 0xb, URZ ;  /* 0x0000000b06077899 */ /* 0x000fe4000800063f */
[----:B------:R-:W-:Y:S02]  /*01d0*/  USHF.L.U32 UR6, UR6, 0x1, URZ ;  /* 0x0000000106067899 */ /* 0x000fe4000800063f */
[----:B0-----:R-:W-:Y:S02]  /*01e0*/  ULEA UR8, UR8, UR4, 0x18 ;  /* 0x0000000408087291 */ /* 0x001fe4000f8ec03f */
[----:B------:R-:W-:-:S04]  /*01f0*/  UIADD3 UR4, -UR5, 0x100000, URZ ;  /* 0x0010000005047890 */ /* 0x000fc8000fffe13f */
[----:B------:R-:W-:Y:S02]  /*0200*/  USHF.L.U32 UR5, UR4, 0xb, URZ ;  /* 0x0000000b04057899 */ /* 0x000fe4000800063f */
[----:B------:R-:W-:Y:S01]  /*0210*/  USHF.L.U32 UR4, UR4, 0x1, URZ ;  /* 0x0000000104047899 */ /* 0x000fe2000800063f */
[----:B------:R-:W0:Y:S11]  /*0220*/  FENCE.VIEW.ASYNC.S ;  /* 0x00000000000073c6 */ /* 0x000e360000000000 */
[----:B0-----:R0:W1:Y:S01]  /*0230*/  SYNCS.EXCH.64 URZ, [UR8], UR4 ;  /* 0x00000004083f75b2 */ /* 0x0010620008000100 */
[----:B------:R0:W2:Y:S01]  /*0240*/  SYNCS.EXCH.64 URZ, [UR8+0x20], UR6 ;  /* 0x00002006083f75b2 */ /* 0x0000a20008000100 */
[----:B------:R0:W3:Y:S01]  /*0250*/  SYNCS.EXCH.64 URZ, [UR8+0x8], UR4 ;  /* 0x00000804083f75b2 */ /* 0x0000e20008000100 */
[----:B------:R0:W4:Y:S01]  /*0260*/  SYNCS.EXCH.64 URZ, [UR8+0x28], UR6 ;  /* 0x00002806083f75b2 */ /* 0x0001220008000100 */
[----:B------:R0:W0:Y:S01]  /*0270*/  SYNCS.EXCH.64 URZ, [UR8+0x10], UR4 ;  /* 0x00001004083f75b2 */ /* 0x0000220008000100 */
[----:B------:R0:W0:Y:S01]  /*0280*/  SYNCS.EXCH.64 URZ, [UR8+0x30], UR6 ;  /* 0x00003006083f75b2 */ /* 0x0000220008000100 */
[----:B------:R0:W0:Y:S01]  /*0290*/  SYNCS.EXCH.64 URZ, [UR8+0x18], UR4 ;  /* 0x00001804083f75b2 */ /* 0x0000220008000100 */
[----:B------:R0:W0:Y:S01]  /*02a0*/  SYNCS.EXCH.64 URZ, [UR8+0x38], UR6 ;  /* 0x00003806083f75b2 */ /* 0x0000220008000100 */
[----:B------:R-:W-:Y:S01]  /*02b0*/  NOP ;  /* 0x0000000000007918 */ /* 0x000fe20000000000 */
.L_x_2:
[----:B------:R-:W-:Y:S01]  /*02c0*/  SHF.R.S32.HI R7, RZ, 0x1f, R18 ;  /* 0x0000001fff077819 */ /* 0x000fe20000011412 */
[----:B------:R-:W5:Y:S01]  /*02d0*/  SHFL.IDX PT, R0, R0, RZ, 0x1f ;  /* 0x00001fff00007589 */ /* 0x000f6200000e0000 */
[----:B0-----:R-:W0:Y:S01]  /*02e0*/  S2UR UR8, SR_CTAID.X ;  /* 0x00000000000879c3 */ /* 0x001e220000002500 */
[----:B------:R-:W-:Y:S02]  /*02f0*/  ELECT P0, URZ, PT ;  /* 0x00000000003f782f */ /* 0x000fe40003800000 */
[----:B------:R-:W-:Y:S01]  /*0300*/  LEA.HI R7, R7, R18, RZ, 0x7 ;  /* 0x0000001207077211 */ /* 0x000fe200078f38ff */
[----:B------:R-:W1:Y:S01]  /*0310*/  S2R R4, SR_CTAID.Y ;  /* 0x0000000000047919 */ /* 0x000e620000002600 */
[----:B------:R-:W-:Y:S01]  /*0320*/  SHF.R.S32.HI R8, RZ, 0x1f, R3 ;  /* 0x0000001fff087819 */ /* 0x000fe20000011403 */
[----:B------:R-:W-:Y:S01]  /*0330*/  ULDC UR4, c[0x0][0x150] ;  /* 0x0000540000047ab9 */ /* 0x000fe20000000800 */
[----:B------:R-:W-:Y:S01]  /*0340*/  LOP3.LUT R7, R7, 0xffffff80, RZ, 0xc0, !PT ;  /* 0xffffff8007077812 */ /* 0x000fe200078ec0ff */
[----:B------:R-:W-:Y:S01]  /*0350*/  NOP ;  /* 0x0000000000007918 */ /* 0x000fe20000000000 */
[----:B------:R-:W-:Y:S01]  /*0360*/  LEA.HI R8, R8, R3, RZ, 0x2 ;  /* 0x0000000308087211 */ /* 0x000fe200078f10ff */
[----:B------:R-:W2:Y:S01]  /*0370*/  LDC R10, c[0x0][0x144] ;  /* 0x00005100ff0a7b82 */ /* 0x000ea20000000800 */
[----:B------:R-:W-:Y:S01]  /*0380*/  NOP ;  /* 0x0000000000007918 */ /* 0x000fe20000000000 */
[----:B------:R-:W-:Y:S01]  /*0390*/  IMAD.IADD R6, R18, 0x1, -R7 ;  /* 0x0000000112067824 */ /* 0x000fe200078e0a07 */
[----:B------:R-:W-:-:S02]  /*03a0*/  LOP3.LUT R8, R8, 0x3ffffffc, RZ, 0xc0, !PT ;  /* 0x3ffffffc08087812 */ /* 0x000fc400078ec0ff */
[----:B------:R-:W-:Y:S02]  /*03b0*/  MOV R22, 0x1 ;  /* 0x0000000100167802 */ /* 0x000fe40000000f00 */
[----:B------:R-:W-:Y:S01]  /*03c0*/  SHF.R.S32.HI R7, RZ, 0x1f, R6 ;  /* 0x0000001fff077819 */ /* 0x000fe20000011406 */
[----:B------:R-:W-:Y:S01]  /*03d0*/  IMAD.IADD R8, R3, 0x1, -R8 ;  /* 0x0000000103087824 */ /* 0x000fe200078e0a08 */
[----:B------:R-:W3:Y:S01]  /*03e0*/  LDC R13, c[0x0][0x140] ;  /* 0x00005000ff0d7b82 */ /* 0x000ee20000000800 */
[----:B------:R-:W-:Y:S02]  /*03f0*/  ISETP.NE.AND P3, PT, R5, RZ, PT ;  /* 0x000000ff0500720c */ /* 0x000fe40003f65270 */
[----:B------:R-:W-:Y:S02]  /*0400*/  LEA.HI R7, R7, R6, RZ, 0x3 ;  /* 0x0000000607077211 */ /* 0x000fe400078f18ff */
[----:B-----5:R-:W-:Y:S02]  /*0410*/  ISETP.NE.OR P0, PT, R0, RZ, !P0 ;  /* 0x000000ff0000720c */ /* 0x020fe40004705670 */
[----:B------:R-:W-:-:S02]  /*0420*/  SHF.R.S32.HI R0, RZ, 0x3, R7 ;  /* 0x00000003ff007819 */ /* 0x000fc40000011407 */
[----:B------:R-:W-:Y:S02]  /*0430*/  SHF.R.S32.HI R7, RZ, 0x1f, R7 ;  /* 0x0000001fff077819 */ /* 0x000fe40000011407 */
[----:B0-----:R-:W-:Y:S02]  /*0440*/  I2FP.F32.U32 R9, UR8 ;  /* 0x0000000800097c45 */ /* 0x001fe40008201000 */
[----:B------:R-:W-:-:S03]  /*0450*/  LEA.HI R7, R7, R0, RZ, 0x2 ;  /* 0x0000000007077211 */ /* 0x000fc600078f10ff */
[----:B------:R-:W-:Y:S01]  /*0460*/  FMUL R9, R9, UR4 ;  /* 0x0000000409097c20 */ /* 0x000fe20008400000 */
[----:B------:R-:W-:Y:S01]  /*0470*/  LOP3.LUT R7, R7, 0xfffffffc, RZ, 0xc0, !PT ;  /* 0xfffffffc07077812 */ /* 0x000fe200078ec0ff */
[----:B------:R-:W-:Y:S01]  /*0480*/  VOTEU.ALL UP0, P0 ;  /* 0x00000000003f7886 */ /* 0x000fe20000000000 */
[----:B-1----:R-:W-:Y:S01]  /*0490*/  I2FP.F32.U32 R3, R4 ;  /* 0x0000000400037245 */ /* 0x002fe20000201000 */
[----:B------:R-:W-:Y:S01]  /*04a0*/  ULDC UR4, c[0x0][0x154] ;  /* 0x0000550000047ab9 */ /* 0x000fe20000000800 */
[----:B------:R-:W-:Y:S01]  /*04b0*/  VOTEU.ALL UP1, P0 ;  /* 0x00000000003f7886 */ /* 0x000fe20000020000 */
[----:B------:R-:W0:Y:S01]  /*04c0*/  F2I.U32.TRUNC.NTZ R9, R9 ;  /* 0x0000000900097305 */ /* 0x000e22000020f000 */
[----:B------:R-:W-:Y:S01]  /*04d0*/  IMAD.IADD R7, R0, 0x1, -R7 ;  /* 0x0000000100077824 */ /* 0x000fe200078e0a07 */
[----:B------:R-:W1:Y:S01]  /*04e0*/  @!UP0 S2UR UR7, SR_CgaCtaId ;  /* 0x00000000000789c3 */ /* 0x000e620000008800 */
[----:B------:R-:W-:Y:S01]  /*04f0*/  FMUL R12, R3, UR4 ;  /* 0x00000004030c7c20 */ /* 0x000fe20008400000 */
[----:B------:R-:W-:Y:S01]  /*0500*/  UMOV UR4, 0x20 ;  /* 0x0000002000047882 */ /* 0x000fe20000000000 */
[----:B------:R-:W-:Y:S01]  /*0510*/  IMAD R8, R8, 0x4, R7 ;  /* 0x0000000408087824 */ /* 0x000fe200078e0207 */
[----:B------:R-:W-:Y:S01]  /*0520*/  @!UP0 UMOV UR6, 0x400 ;  /* 0x0000040000068882 */ /* 0x000fe20000000000 */
[----:B------:R-:W-:-:S04]  /*0530*/  @!UP0 UIADD3 UR4, -UR4, 0x100000, URZ ;  /* 0x0010000004048890 */ /* 0x000fc8000fffe13f */
[----:B------:R-:W-:Y:S02]  /*0540*/  @!UP0 USHF.L.U32 UR5, UR4, 0xb, URZ ;  /* 0x0000000b04058899 */ /* 0x000fe4000800063f */
[----:B------:R-:W-:Y:S01]  /*0550*/  @!UP0 USHF.L.U32 UR4, UR4, 0x1, URZ ;  /* 0x0000000104048899 */ /* 0x000fe2000800063f */
[----:B---3--:R-:W-:Y:S01]  /*0560*/  ISETP.EQ.U32.AND P2, PT, R13, 0x1, PT ;  /* 0x000000010d00780c */ /* 0x008fe20003f42070 */
[----:B------:R-:W3:Y:S01]  /*0570*/  F2I.U32.TRUNC.NTZ R12, R12 ;  /* 0x0000000c000c7305 */ /* 0x000ee2000020f000 */
[----:B------:R-:W-:Y:S01]  /*0580*/  LEA.HI R0, R8, R8, RZ, 0x1 ;  /* 0x0000000808007211 */ /* 0x000fe200078f08ff */
[----:B------:R-:W5:Y:S03]  /*0590*/  LDC R7, c[0x0][0x148] ;  /* 0x00005200ff077b82 */ /* 0x000f660000000800 */
[----:B------:R-:W-:Y:S01]  /*05a0*/  LOP3.LUT R11, R0, 0xfffffffe, RZ, 0xc0, !PT ;  /* 0xfffffffe000b7812 */ /* 0x000fe200078ec0ff */
[----:B0-----:R-:W-:Y:S01]  /*05b0*/  IMAD.MOV R15, RZ, RZ, -R9 ;  /* 0x000000ffff0f7224 */ /* 0x001fe200078e0a09 */
[----:B------:R-:W-:-:S03]  /*05c0*/  SHF.R.S32.HI R9, RZ, 0x1f, R2 ;  /* 0x0000001fff097819 */ /* 0x000fc60000011402 */
[----:B--2---:R-:W-:Y:S01]  /*05d0*/  IMAD R3, R10, R15, UR8 ;  /* 0x000000080a037e24 */ /* 0x004fe2000f8e020f */
[----:B------:R-:W-:Y:S01]  /*05e0*/  LEA.HI R9, R9, R2, RZ, 0x2 ;  /* 0x0000000209097211 */ /* 0x000fe200078f10ff */
[C---:B------:R-:W-:Y:S02]  /*05f0*/  IMAD.IADD R0, R8.reuse, 0x1, -R11 ;  /* 0x0000000108007824 */ /* 0x040fe400078e0a0b */
[----:B------:R-:W-:Y:S01]  /*0600*/  IMAD.SHL.U32 R11, R8, 0x4, RZ ;  /* 0x00000004080b7824 */ /* 0x000fe200078e00ff */
[----:B------:R-:W-:Y:S01]  /*0610*/  LOP3.LUT R9, R9, 0xfffffffc, RZ, 0xc0, !PT ;  /* 0xfffffffc09097812 */ /* 0x000fe200078ec0ff */
[----:B---3--:R-:W-:Y:S01]  /*0620*/  IMAD.MOV R21, RZ, RZ, -R12 ;  /* 0x000000ffff157224 */ /* 0x008fe200078e0a0c */
[----:B------:R-:W-:Y:S01]  /*0630*/  ISETP.NE.AND P4, PT, R0, R3, PT ;  /* 0x000000030000720c */ /* 0x000fe20003f85270 */
[----:B-1----:R-:W-:Y:S01]  /*0640*/  @!UP0 ULEA UR6, UR7, UR6, 0x18 ;  /* 0x0000000607068291 */ /* 0x002fe2000f8ec03f */
[----:B------:R-:W-:Y:S01]  /*0650*/  LOP3.LUT R152, R8, 0xc, R11, 0x78, !PT ;  /* 0x0000000c08987812 */ /* 0x000fe200078e780b */
[----:B------:R-:W-:Y:S01]  /*0660*/  IMAD.IADD R0, R2, 0x1, -R9 ;  /* 0x0000000102007824 */ /* 0x000fe200078e0a09 */
[----:B------:R-:W-:Y:S01]  /*0670*/  VOTEU.ALL UP0, P0 ;  /* 0x00000000003f7886 */ /* 0x000fe20000000000 */
[----:B------:R-:W-:Y:S01]  /*0680*/  LOP3.LUT P0, RZ, R6, 0x7, RZ, 0xc0, !PT ;  /* 0x0000000706ff7812 */ /* 0x000fe2000780c0ff */
[----:B------:R-:W-:-:S02]  /*0690*/  VIADD R6, R5, 0xffffffff ;  /* 0xffffffff05067836 */ /* 0x000fc40000000000 */
[----:B------:R-:W-:Y:S01]  /*06a0*/  ISETP.NE.AND P1, PT, R0, 0x3, PT ;  /* 0x000000030000780c */ /* 0x000fe20003f25270 */
[----:B-----5:R-:W-:Y:S01]  /*06b0*/  IMAD R9, R7, R21, R4 ;  /* 0x0000001507097224 */ /* 0x020fe200078e0204 */
[----:B------:R-:W-:Y:S02]  /*06c0*/  ISETP.LT.U32.AND P0, PT, R152, 0x4, !P0 ;  /* 0x000000049800780c */ /* 0x000fe40004701070 */
[----:B------:R-:W-:Y:S01]  /*06d0*/  ISETP.EQ.OR P1, PT, R0, RZ, !P1 ;  /* 0x000000ff0000720c */ /* 0x000fe20004f22670 */
[----:B------:R-:W0:Y:S02]  /*06e0*/  FENCE.VIEW.ASYNC.S ;  /* 0x00000000000073c6 */ /* 0x000e240000000000 */
[----:B0-----:R0:W1:Y:S01]  /*06f0*/  @!UP0 SYNCS.EXCH.64 URZ, [UR6+0x50], UR4 ;  /* 0x00005004063f85b2 */ /* 0x0010620008000100 */
[----:B------:R-:W-:Y:S02]  /*0700*/  @P4 LEA.HI R2, R152, R152, RZ, 0x1 ;  /* 0x0000009898024211 */ /* 0x000fe400078f08ff */
[----:B------:R-:W-:-:S02]  /*0710*/  ISETP.EQ.AND P1, PT, R5, RZ, P1 ;  /* 0x000000ff0500720c */ /* 0x000fc40000f22270 */
[----:B------:R-:W-:Y:S02]  /*0720*/  @P4 SHF.R.S32.HI R2, RZ, 0x1, R2 ;  /* 0x00000001ff024819 */ /* 0x000fe40000011402 */
[----:B------:R-:W-:Y:S02]  /*0730*/  ISETP.GE.U32.AND P6, PT, R6, 0x2, PT ;  /* 0x000000020600780c */ /* 0x000fe40003fc6070 */
[----:B------:R-:W-:Y:S02]  /*0740*/  @P4 ISETP.NE.AND P5, PT, R2, R9, PT ;  /* 0x000000090200420c */ /* 0x000fe40003fa5270 */
[----:B------:R-:W-:Y:S02]  /*0750*/  SEL R9, RZ, 0x1, !P0 ;  /* 0x00000001ff097807 */ /* 0x000fe40004000000 */
[----:B------:R-:W-:Y:S02]  /*0760*/  @P4 SEL R22, RZ, 0x1, P5 ;  /* 0x00000001ff164807 */ /* 0x000fe40002800000 */
[----:B------:R-:W-:Y:S01]  /*0770*/  SEL R19, RZ, 0x1, !P1 ;  /* 0x00000001ff137807 */ /* 0x000fe20004800000 */
[----:B------:R0:W2:Y:S01]  /*0780*/  @!UP1 SYNCS.EXCH.64 URZ, [UR6+0x58], UR4 ;  /* 0x00005804063f95b2 */ /* 0x0000a20008000100 */
[----:B------:R-:W-:Y:S01]  /*0790*/  LOP3.LUT R22, R22, R9, RZ, 0xc0, !PT ;  /* 0x0000000916167212 */ /* 0x000fe200078ec0ff */
[----:B------:R-:W-:Y:S01]  /*07a0*/  NOP ;  /* 0x0000000000007918 */ /* 0x000fe20000000000 */
[----:B------:R-:W-:Y:S01]  /*07b0*/  SEL R19, R19, 0x2, P6 ;  /* 0x0000000213137807 */ /* 0x000fe20003000000 */
[----:B------:R-:W-:Y:S06]  /*07c0*/  @!P2 BRA `(.L_x_3) ;  /* 0x000000000008a947 */ /* 0x000fec0003800000 */
[----:B-12-4-:R-:W-:Y:S01]  /*07d0*/  UCGABAR_ARV ;  /* 0x00000000000079c7 */ /* 0x016fe20008000000 */
[----:B------:R-:W-:Y:S05]  /*07e0*/  BRA `(.L_x_4) ;  /* 0x0000000000047947 */ /* 0x000fea0003800000 */
.L_x_3:
[----:B-12-4-:R-:W-:Y:S01]  /*07f0*/  NOP ;  /* 0x0000000000007918 */ /* 0x016fe20000000000 */
.L_x_4:
[----:B------:R-:W1:Y:S01]  /*0800*/  LDC R2, c[0x0][0x65c] ;  /* 0x00019700ff027b82 */ /* 0x000e620000000800 */
[----:B------:R-:W-:Y:S02]  /*0810*/  IMAD.U32 R8, RZ, RZ, UR8 ;  /* 0x00000008ff087e24 */ /* 0x000fe4000f8e00ff */
[----:B------:R-:W-:Y:S01]  /*0820*/  IMAD.MOV.U32 R9, RZ, RZ, RZ ;  /* 0x000000ffff097224 */ /* 0x000fe200078e00ff */
[----:B-1----:R-:W-:-:S04]  /*0830*/  ISETP.NE.AND P1, PT, R2, 0x1, PT ;  /* 0x000000010200780c */ /* 0x002fc80003f25270 */
[----:B------:R-:W-:-:S09]  /*0840*/  P2R R5, PR, RZ, 0x2 ;  /* 0x00000002ff057803 */ /* 0x000fd20000000000 */
[----:B------:R-:W1:Y:S01]  /*0850*/  @P1 LDC R17, c[0x0][0x10] ;  /* 0x00000400ff111b82 */ /* 0x000e620000000800 */
[----:B------:R-:W-:Y:S02]  /*0860*/  @P1 IMAD.MOV.U32 R5, RZ, RZ, RZ ;  /* 0x000000ffff051224 */ /* 0x000fe400078e00ff */
[----:B------:R-:W-:-:S05]  /*0870*/  @P1 IMAD.MOV.U32 R13, RZ, RZ, RZ ;  /* 0x000000ffff0d1224 */ /* 0x000fca00078e00ff */
[----:B------:R-:W2:Y:S01]  /*0880*/  @!P1 LDC R11, c[0x0][0xc] ;  /* 0x00000300ff0b9b82 */ /* 0x000ea20000000800 */
[----:B-1----:R-:W-:-:S04]  /*0890*/  @P1 IMAD.WIDE.U32 R16, R17, UR8, R4 ;  /* 0x0000000811101c25 */ /* 0x002fc8000f8e0004 */
[----:B------:R-:W-:Y:S02]  /*08a0*/  @P1 IMAD.IADD R17, R17, 0x1, R13 ;  /* 0x0000000111111824 */ /* 0x000fe400078e020d */
[----:B--2---:R-:W-:-:S04]  /*08b0*/  @!P1 IMAD.WIDE.U32 R8, R4, R11, R8 ;  /* 0x0000000b04089225 */ /* 0x004fc800078e0008 */
[----:B------:R-:W-:Y:S02]  /*08c0*/  @!P1 IMAD.MOV.U32 R16, RZ, RZ, R8 ;  /* 0x000000ffff109224 */ /* 0x000fe400078e0008 */
[----:B------:R-:W-:Y:S01]  /*08d0*/  @!P1 IMAD.MOV.U32 R17, RZ, RZ, R9 ;  /* 0x000000ffff119224 */ /* 0x000fe200078e0009 */
[----:B------:R-:W-:Y:S06]  /*08e0*/  @!P2 BRA `(.L_x_5) ;  /* 0x00000000000ca947 */ /* 0x000fec0003800000 */
[----:B------:R-:W-:Y:S01]  /*08f0*/  UCGABAR_WAIT ;  /* 0x0000000000007dc7 */ /* 0x000fe20008000000 */
[----:B------:R-:W-:Y:S01]  /*0900*/  CCTL.IVALL ;  /* 0x00000000ff00798f */ /* 0x000fe20002000000 */
[----:B------:R-:W-:Y:S05]  /*0910*/  BRA `(.L_x_6) ;  /* 0x0000000000047947 */ /* 0x000fea0003800000 */
.L_x_5:
[----:B------:R-:W-:Y:S06]  /*0920*/  BAR.SYNC.DEFER_BLOCKING 0x0 ;  /* 0x0000000000007b1d */ /* 0x000fec0000010000 */
.L_x_6:
[----:B------:R-:W-:Y:S05]  /*0930*/  @!P3 BRA `(.L_x_7) ;  /* 0x000000a000b8b947 */ /* 0x000fea0003800000 */
[----:B------:R-:W-:-:S13]  /*0940*/  ISETP.GT.U32.AND P0, PT, R6, 0x1, PT ;  /* 0x000000010600780c */ /* 0x000fda0003f04070 */
[----:B0-----:R-:W-:Y:S05]  /*0950*/  @P0 EXIT ;  /* 0x000000000000094d */ /* 0x001fea0003800000 */
[----:B------:R-:W-:Y:S01]  /*0960*/  ULDC.64 UR4, c[0x0][0x650] ;  /* 0x0001940000047ab9 */ /* 0x000fe20000000a00 */
[----:B------:R-:W-:Y:S01]  /*0970*/  PRMT R0, RZ, 0x7610, R0 ;  /* 0x00007610ff007816 */ /* 0x000fe20000000000 */
[----:B------:R-:W-:Y:S01]  /*0980*/  IMAD.MOV.U32 R153, RZ, RZ, -0x1 ;  /* 0xffffffffff997424 */ /* 0x000fe200078e00ff */
[----:B------:R-:W-:Y:S01]  /*0990*/  ISETP.GE.U32.AND P0, PT, R16, UR4, PT ;  /* 0x0000000410007c0c */ /* 0x000fe2000bf06070 */
[----:B------:R-:W-:Y:S01]  /*09a0*/  IMAD.MOV.U32 R23, RZ, RZ, -0x1 ;  /* 0xffffffffff177424 */ /* 0x000fe200078e00ff */
[----:B------:R-:W-:Y:S02]  /*09b0*/  MOV R154, 0xffffffff ;  /* 0xffffffff009a7802 */ /* 0x000fe40000000f00 */
[----:B------:R-:W-:-:S13]  /*09c0*/  ISETP.GE.U32.AND.EX P0, PT, R17, UR5, PT, P0 ;  /* 0x0000000511007c0c */ /* 0x000fda000bf06100 */
[----:B------:R-:W-:Y:S05]  /*09d0*/  @P0 BRA `(.L_x_8) ;  /* 0x00000004002c0947 */ /* 0x000fea0003800000 */
[----:B------:R-:W0:Y:S01]  /*09e0*/  LDC.64 R24, c[0x0][0x628] ;  /* 0x00018a00ff187b82 */ /* 0x000e220000000a00 */
[----:B------:R-:W-:Y:S02]  /*09f0*/  IMAD.MOV.U32 R8, RZ, RZ, R16 ;  /* 0x000000ffff087224 */ /* 0x000fe400078e0010 */
[----:B------:R-:W-:-:S05]  /*0a00*/  IMAD.MOV.U32 R9, RZ, RZ, R17 ;  /* 0x000000ffff097224 */ /* 0x000fca00078e0011 */
[----:B------:R-:W1:Y:S08]  /*0a10*/  LDC R0, c[0x0][0x630] ;  /* 0x00018c00ff007b82 */ /* 0x000e700000000800 */
[----:B------:R-:W2:Y:S01]  /*0a20*/  LDC.64 R26, c[0x0][0x620] ;  /* 0x00018800ff1a7b82 */ /* 0x000ea20000000a00 */
[----:B0-----:R-:W-:-:S04]  /*0a30*/  ISETP.NE.U32.AND P0, PT, R24, RZ, PT ;  /* 0x000000ff1800720c */ /* 0x001fc80003f05070 */
[----:B------:R-:W-:-:S13]  /*0a40*/  ISETP.NE.AND.EX P0, PT, R25, RZ, PT, P0 ;  /* 0x000000ff1900720c */ /* 0x000fda0003f05300 */
[----:B-12---:R-:W-:Y:S05]  /*0a50*/  @!P0 BRA `(.L_x_9) ;  /* 0x0000000000288947 */ /* 0x006fea0003800000 */
[----:B------:R-:W0:Y:S02]  /*0a60*/  LDC R13, c[0x0][0x634] ;  /* 0x00018d00ff0d7b82 */ /* 0x000e240000000800 */
[----:B0-----:R-:W-:-:S05]  /*0a70*/  IADD3 R13, P0, R16, R13, RZ ;  /* 0x0000000d100d7210 */ /* 0x001fca0007f1e0ff */
[----:B------:R-:W-:-:S04]  /*0a80*/  IMAD.X R15, RZ, RZ, R17, P0 ;  /* 0x000000ffff0f7224 */ /* 0x000fc800000e0611 */
[----:B------:R-:W-:-:S04]  /*0a90*/  IMAD.WIDE.U32 R8, R15, R24, RZ ;  /* 0x000000180f087225 */ /* 0x000fc800078e00ff */
[----:B------:R-:W-:-:S04]  /*0aa0*/  IMAD.WIDE.U32 R10, P0, R13, R25, R8 ;  /* 0x000000190d0a7225 */ /* 0x000fc80007800008 */
[----:B------:R-:W-:-:S04]  /*0ab0*/  IMAD.WIDE.U32 R8, R13, R24, RZ ;  /* 0x000000180d087225 */ /* 0x000fc800078e00ff */
[----:B------:R-:W-:Y:S01]  /*0ac0*/  IMAD.X R13, RZ, RZ, RZ, P0 ;  /* 0x000000ffff0d7224 */ /* 0x000fe200000e06ff */
[----:B------:R-:W-:Y:S01]  /*0ad0*/  IADD3 RZ, P0, R9, R10, RZ ;  /* 0x0000000a09ff7210 */ /* 0x000fe20007f1e0ff */
[----:B------:R-:W-:-:S04]  /*0ae0*/  IMAD.MOV.U32 R12, RZ, RZ, R11 ;  /* 0x000000ffff0c7224 */ /* 0x000fc800078e000b */
[----:B------:R-:W-:-:S08]  /*0af0*/  IMAD.WIDE.U32.X R8, R15, R25, R12, P0 ;  /* 0x000000190f087225 */ /* 0x000fd000000e040c */
.L_x_9:
[----:B------:R-:W0:Y:S01]  /*0b00*/  LDC.64 R24, c[0x0][0x640] ;  /* 0x00019000ff187b82 */ /* 0x000e220000000a00 */
[-CC-:B------:R-:W-:Y:S01]  /*0b10*/  SHF.R.U64 R28, R8, R0.reuse, R9.reuse ;  /* 0x00000000081c7219 */ /* 0x180fe20000001209 */
[----:B------:R-:W-:Y:S01]  /*0b20*/  IMAD R30, R7, R21, R4 ;  /* 0x00000015071e7224 */ /* 0x000fe200078e0204 */
[----:B------:R-:W-:Y:S02]  /*0b30*/  SHF.R.U32.HI R0, RZ, R0, R9 ;  /* 0x00000000ff007219 */ /* 0x000fe40000011609 */
[----:B------:R-:W-:Y:S02]  /*0b40*/  IADD3 R5, P0, RZ, -R28, RZ ;  /* 0x8000001cff057210 */ /* 0x000fe40007f1e0ff */
[----:B------:R-:W-:Y:S01]  /*0b50*/  MOV R21, 0x1 ;  /* 0x0000000100157802 */ /* 0x000fe20000000f00 */
[----:B------:R-:W1:Y:S02]  /*0b60*/  LDC R6, c[0x0][0x618] ;  /* 0x00018600ff067b82 */ /* 0x000e640000000800 */
[----:B------:R-:W-:-:S04]  /*0b70*/  IMAD.X R9, RZ, RZ, ~R0, P0 ;  /* 0x000000ffff097224 */ /* 0x000fc800000e0e00 */
[-C--:B------:R-:W-:Y:S02]  /*0b80*/  IMAD R0, R9, R26.reuse, RZ ;  /* 0x0000001a09007224 */ /* 0x080fe400078e02ff */
[----:B------:R-:W2:Y:S01]  /*0b90*/  LDC R11, c[0x0][0x608] ;  /* 0x00018200ff0b7b82 */ /* 0x000ea20000000800 */
[----:B------:R-:W-:-:S04]  /*0ba0*/  IMAD.WIDE.U32 R8, R5, R26, R16 ;  /* 0x0000001a05087225 */ /* 0x000fc800078e0010 */
[----:B------:R-:W-:-:S03]  /*0bb0*/  IMAD R5, R5, R27, R0 ;  /* 0x0000001b05057224 */ /* 0x000fc600078e0200 */
[----:B------:R-:W3:Y:S01]  /*0bc0*/  LDC R12, c[0x0][0x658] ;  /* 0x00019600ff0c7b82 */ /* 0x000ee20000000800 */
[----:B0-----:R-:W-:Y:S01]  /*0bd0*/  ISETP.NE.U32.AND P0, PT, R24, RZ, PT ;  /* 0x000000ff1800720c */ /* 0x001fe20003f05070 */
[----:B------:R-:W-:Y:S02]  /*0be0*/  IMAD.IADD R5, R9, 0x1, R5 ;  /* 0x0000000109057824 */ /* 0x000fe400078e0205 */
[----:B------:R-:W-:Y:S01]  /*0bf0*/  IMAD.MOV.U32 R9, RZ, RZ, -0x1 ;  /* 0xffffffffff097424 */ /* 0x000fe200078e00ff */
[----:B------:R-:W-:-:S03]  /*0c00*/  ISETP.NE.AND.EX P0, PT, R25, RZ, PT, P0 ;  /* 0x000000ff1900720c */ /* 0x000fc60003f05300 */
[----:B------:R-:W0:Y:S01]  /*0c10*/  LDC R15, c[0x0][0x600] ;  /* 0x00018000ff0f7b82 */ /* 0x000e220000000800 */
[-CC-:B-1----:R-:W-:Y:S02]  /*0c20*/  SHF.R.U64 R13, R8, R6.reuse, R5.reuse ;  /* 0x00000006080d7219 */ /* 0x182fe40000001205 */
[----:B------:R-:W-:-:S05]  /*0c30*/  SHF.R.U32.HI R0, RZ, R6, R5 ;  /* 0x00000006ff007219 */ /* 0x000fca0000011605 */
[----:B------:R-:W1:Y:S01]  /*0c40*/  LDC R14, c[0x0][0x648] ;  /* 0x00019200ff0e7b82 */ /* 0x000e620000000800 */
[-CC-:B--2---:R-:W-:Y:S02]  /*0c50*/  SHF.R.U64 R27, R13, R11.reuse, R0.reuse ;  /* 0x0000000b0d1b7219 */ /* 0x184fe40000001200 */
[----:B------:R-:W-:-:S05]  /*0c60*/  SHF.R.U32.HI R5, RZ, R11, R0 ;  /* 0x0000000bff057219 */ /* 0x000fca0000011600 */
[----:B------:R-:W2:Y:S01]  /*0c70*/  LDC R20, c[0x0][0x638] ;  /* 0x00018e00ff147b82 */ /* 0x000ea20000000800 */
[-CC-:B---3--:R-:W-:Y:S02]  /*0c80*/  SHF.R.U64 R26, R27, R12.reuse, R5.reuse ;  /* 0x0000000c1b1a7219 */ /* 0x188fe40000001205 */
[-C--:B------:R-:W-:Y:S02]  /*0c90*/  SHF.L.U32 R0, R9, R12.reuse, RZ ;  /* 0x0000000c09007219 */ /* 0x080fe400000006ff */
[----:B------:R-:W-:Y:S01]  /*0ca0*/  SHF.R.U32.HI R5, RZ, R12, R5 ;  /* 0x0000000cff057219 */ /* 0x000fe20000011605 */
[----:B------:R-:W-:Y:S01]  /*0cb0*/  IMAD.MOV.U32 R4, RZ, RZ, R26 ;  /* 0x000000ffff047224 */ /* 0x000fe200078e001a */
[----:B------:R-:W-:Y:S01]  /*0cc0*/  LOP3.LUT R10, RZ, R0, RZ, 0x33, !PT ;  /* 0x00000000ff0a7212 */ /* 0x000fe200078e33ff */
[----:B------:R-:W3:Y:S01]  /*0cd0*/  LDC R23, c[0x0][0x610] ;  /* 0x00018400ff177b82 */ /* 0x000ee20000000800 */
[----:B------:R-:W-:Y:S05]  /*0ce0*/  @!P0 BRA `(.L_x_10) ;  /* 0x0000000000288947 */ /* 0x000fea0003800000 */
[----:B------:R-:W4:Y:S02]  /*0cf0*/  LDC R9, c[0x0][0x64c] ;  /* 0x00019300ff097b82 */ /* 0x000f240000000800 */
[----:B----4-:R-:W-:-:S05]  /*0d00*/  IADD3 R9, P0, R26, R9, RZ ;  /* 0x000000091a097210 */ /* 0x010fca0007f1e0ff */
        /* <DEDUP_REMOVED lines=8> */
.L_x_10:
[----:B-1----:R-:W-:Y:S01]  /*0d90*/  SHF.R.U64 R4, R4, R14, R5 ;  /* 0x0000000e04047219 */ /* 0x002fe20000001205 */
[----:B0-----:R-:W-:Y:S01]  /*0da0*/  VIADD R6, R15, 0xffffffff ;  /* 0xffffffff0f067836 */ /* 0x001fe20000000000 */
[----:B------:R-:W-:Y:S02]  /*0db0*/  SHF.L.U32 R0, R21, R12, RZ ;  /* 0x0000000c15007219 */ /* 0x000fe400000006ff */
[----:B------:R-:W-:Y:S01]  /*0dc0*/  LOP3.LUT R5, R27, R10, RZ, 0xc0, !PT ;  /* 0x0000000a1b057212 */ /* 0x000fe200078ec0ff */
[----:B------:R-:W-:Y:S01]  /*0dd0*/  IMAD.MOV R7, RZ, RZ, -R4 ;  /* 0x000000ffff077224 */ /* 0x000fe200078e0a04 */
[----:B------:R-:W-:Y:S02]  /*0de0*/  SEL R3, R3, R30, !P1 ;  /* 0x0000001e03037207 */ /* 0x000fe40004800000 */
[----:B------:R-:W-:Y:S01]  /*0df0*/  LOP3.LUT R6, R13, R6, RZ, 0xc0, !PT ;  /* 0x000000060d067212 */ /* 0x000fe200078ec0ff */
[----:B------:R-:W-:Y:S02]  /*0e00*/  IMAD R4, R0, R4, R5 ;  /* 0x0000000400047224 */ /* 0x000fe400078e0205 */
[----:B--2---:R-:W-:-:S02]  /*0e10*/  IMAD R0, R7, R20, R26 ;  /* 0x0000001407007224 */ /* 0x004fc400078e021a */
[----:B---3--:R-:W-:Y:S02]  /*0e20*/  IMAD R3, R4, R23, R3 ;  /* 0x0000001704037224 */ /* 0x008fe400078e0203 */
[----:B------:R-:W-:Y:S02]  /*0e30*/  IMAD.MOV.U32 R5, RZ, RZ, 0x1 ;  /* 0x00000001ff057424 */ /* 0x000fe400078e00ff */
[----:B------:R-:W-:Y:S02]  /*0e40*/  IMAD R4, R0, R15, R6 ;  /* 0x0000000f00047224 */ /* 0x000fe400078e0206 */
[----:B------:R-:W-:Y:S01]  /*0e50*/  IMAD.MOV.U32 R23, RZ, RZ, R28 ;  /* 0x000000ffff177224 */ /* 0x000fe200078e001c */
[----:B------:R-:W-:Y:S02]  /*0e60*/  PRMT R0, R5, 0x7610, R0 ;  /* 0x0000761005007816 */ /* 0x000fe40000000000 */
[----:B------:R-:W-:Y:S02]  /*0e70*/  SEL R154, R4, R3, !P1 ;  /* 0x00000003049a7207 */ /* 0x000fe40004800000 */
[----:B------:R-:W-:-:S07]  /*0e80*/  SEL R153, R3, R4, !P1 ;  /* 0x0000000403997207 */ /* 0x000fce0004800000 */
.L_x_8:
[----:B------:R-:W-:-:S08]  /*0e90*/  NOP ;  /* 0x0000000000007918 */ /* 0x000fd00000000000 */
[----:B------:R-:W0:Y:S02]  /*0ea0*/  USETMAXREG.TRY_ALLOC.CTAPOOL UP0, 0xe8 ;  /* 0x000000e8000079c8 */ /* 0x000e240008000600 */
[----:B0-----:R-:W-:-:S13]  /*0eb0*/  PLOP3.LUT P0, PT, PT, PT, UP0, 0x80, 0x0 ;  /* 0x000000000000781c */ /* 0x001fda0003f0f008 */
[----:B------:R-:W-:Y:S05]  /*0ec0*/  @!P0 BRA `(.L_x_8) ;  /* 0xfffffffc00f08947 */ /* 0x000fea000383ffff */
[----:B------:R-:W-:Y:S01]  /*0ed0*/  ULDC.64 UR4, c[0x0][0x598] ;  /* 0x0001660000047ab9 */ /* 0x000fe20000000a00 */
[----:B------:R-:W-:Y:S01]  /*0ee0*/  ULDC.64 UR36, c[0x0][0x208] ;  /* 0x0000820000247ab9 */ /* 0x000fe20000000a00 */
[----:B------:R-:W-:-:S04]  /*0ef0*/  ISETP.NE.U32.AND P0, PT, RZ, UR4, PT ;  /* 0x00000004ff007c0c */ /* 0x000fc8000bf05070 */
[----:B------:R-:W-:-:S13]  /*0f00*/  ISETP.NE.AND.EX P0, PT, RZ, UR5, PT, P0 ;  /* 0x00000005ff007c0c */ /* 0x000fda000bf05300 */
[----:B------:R-:W-:Y:S05]  /*0f10*/  @!P0 BRA `(.L_x_11) ;  /* 0x00000000001c8947 */ /* 0x000fea0003800000 */
[----:B------:R-:W0:Y:S02]  /*0f20*/  LDC.64 R4, c[0x0][0x598] ;  /* 0x00016600ff047b82 */ /* 0x000e240000000a00 */
[----:B0-----:R-:W2:Y:S02]  /*0f30*/  LDG.E.64 R4, desc[UR36][R4.64] ;  /* 0x0000002404047981 */ /* 0x001ea4000c1e1b00 */
[----:B--2---:R-:W-:-:S04]  /*0f40*/  ISETP.NE.U32.AND P0, PT, R4, RZ, PT ;  /* 0x000000ff0400720c */ /* 0x004fc80003f05070 */
[----:B------:R-:W-:-:S13]  /*0f50*/  ISETP.NE.AND.EX P0, PT, R5, RZ, PT, P0 ;  /* 0x000000ff0500720c */ /* 0x000fda0003f05300 */
[----:B------:R-:W-:Y:S05]  /*0f60*/  @!P0 BRA `(.L_x_11) ;  /* 0x0000000000088947 */ /* 0x000fea0003800000 */
[----:B------:R0:W5:Y:S01]  /*0f70*/  LD.E R155, desc[UR36][R4.64] ;  /* 0x00000024049b7980 */ /* 0x000162000c101900 */
[----:B------:R-:W-:Y:S05]  /*0f80*/  BRA `(.L_x_12) ;  /* 0x0000000000247947 */ /* 0x000fea0003800000 */
.L_x_11:
[----:B------:R-:W-:Y:S02]  /*0f90*/  ULDC.64 UR4, c[0x0][0x588] ;  /* 0x0001620000047ab9 */ /* 0x000fe40000000a00 */
[----:B------:R-:W-:-:S04]  /*0fa0*/  ISETP.NE.U32.AND P0, PT, RZ, UR4, PT ;  /* 0x00000004ff007c0c */ /* 0x000fc8000bf05070 */
[----:B------:R-:W-:-:S13]  /*0fb0*/  ISETP.NE.AND.EX P0, PT, RZ, UR5, PT, P0 ;  /* 0x00000005ff007c0c */ /* 0x000fda000bf05300 */
[----:B------:R-:W-:Y:S05]  /*0fc0*/  @!P0 BRA `(.L_x_13) ;  /* 0x00000000000c8947 */ /* 0x000fea0003800000 */
[----:B------:R-:W0:Y:S02]  /*0fd0*/  LDC.64 R4, c[0x0][0x588] ;  /* 0x00016200ff047b82 */ /* 0x000e240000000a00 */
[----:B0-----:R1:W5:Y:S01]  /*0fe0*/  LDG.E R155, desc[UR36][R4.64] ;  /* 0x00000024049b7981 */ /* 0x001362000c1e1900 */
[----:B------:R-:W-:Y:S05]  /*0ff0*/  BRA `(.L_x_12) ;  /* 0x0000000000087947 */ /* 0x000fea0003800000 */
.L_x_13:
[----:B------:R-:W-:Y:S02]  /*1000*/  ULDC UR4, c[0x0][0x580] ;  /* 0x0001600000047ab9 */ /* 0x000fe40000000800 */
[----:B------:R-:W-:-:S07]  /*1010*/  IMAD.U32 R155, RZ, RZ, UR4 ;  /* 0x00000004ff9b7e24 */ /* 0x000fce000f8e00ff */
.L_x_12:
[----:B------:R-:W-:Y:S02]  /*1020*/  ULDC.64 UR4, c[0x0][0x5a0] ;  /* 0x0001680000047ab9 */ /* 0x000fe40000000a00 */
[----:B------:R-:W-:-:S04]  /*1030*/  ISETP.NE.U32.AND P0, PT, RZ, UR4, PT ;  /* 0x00000004ff007c0c */ /* 0x000fc8000bf05070 */
[----:B------:R-:W-:-:S13]  /*1040*/  ISETP.NE.AND.EX P0, PT, RZ, UR5, PT, P0 ;  /* 0x00000005ff007c0c */ /* 0x000fda000bf05300 */
[----:B------:R-:W-:Y:S05]  /*1050*/  @!P0 BRA `(.L_x_14) ;  /* 0x00000000001c8947 */ /* 0x000fea0003800000 */
[----:B01----:R-:W0:Y:S02]  /*1060*/  LDC.64 R4, c[0x0][0x5a0] ;  /* 0x00016800ff047b82 */ /* 0x003e240000000a00 */
[----:B0-----:R-:W2:Y:S02]  /*1070*/  LDG.E.64 R4, desc[UR36][R4.64] ;  /* 0x0000002404047981 */ /* 0x001ea4000c1e1b00 */
[----:B--2---:R-:W-:-:S04]  /*1080*/  ISETP.NE.U32.AND P0, PT, R4, RZ, PT ;  /* 0x000000ff0400720c */ /* 0x004fc80003f05070 */
[----:B------:R-:W-:-:S13]  /*1090*/  ISETP.NE.AND.EX P0, PT, R5, RZ, PT, P0 ;  /* 0x000000ff0500720c */ /* 0x000fda0003f05300 */
[----:B------:R-:W-:Y:S05]  /*10a0*/  @!P0 BRA `(.L_x_14) ;  /* 0x0000000000088947 */ /* 0x000fea0003800000 */
[----:B------:R0:W5:Y:S01]  /*10b0*/  LD.E R156, desc[UR36][R4.64] ;  /* 0x00000024049c7980 */ /* 0x000162000c101900 */
[----:B------:R-:W-:Y:S05]  /*10c0*/  BRA `(.L_x_15) ;  /* 0x0000000000247947 */ /* 0x000fea0003800000 */
.L_x_14:
[----:B------:R-:W-:Y:S02]  /*10d0*/  ULDC.64 UR4, c[0x0][0x590] ;  /* 0x0001640000047ab9 */ /* 0x000fe40000000a00 */
[----:B------:R-:W-:-:S04]  /*10e0*/  ISETP.NE.U32.AND P0, PT, RZ, UR4, PT ;  /* 0x00000004ff007c0c */ /* 0x000fc8000bf05070 */
[----:B------:R-:W-:-:S13]  /*10f0*/  ISETP.NE.AND.EX P0, PT, RZ, UR5, PT, P0 ;  /* 0x00000005ff007c0c */ /* 0x000fda000bf05300 */
[----:B------:R-:W-:Y:S05]  /*1100*/  @!P0 BRA `(.L_x_16) ;  /* 0x00000000000c8947 */ /* 0x000fea0003800000 */
[----:B------:R-:W2:Y:S02]  /*1110*/  LDC.64 R156, c[0x0][0x590] ;  /* 0x00016400ff9c7b82 */ /* 0x000ea40000000a00 */
[----:B--2---:R2:W5:Y:S01]  /*1120*/  LDG.E R156, desc[UR36][R156.64] ;  /* 0x000000249c9c7981 */ /* 0x004562000c1e1900 */
[----:B------:R-:W-:Y:S05]  /*1130*/  BRA `(.L_x_15) ;  /* 0x0000000000087947 */ /* 0x000fea0003800000 */
.L_x_16:
[----:B------:R-:W-:Y:S02]  /*1140*/  ULDC UR4, c[0x0][0x584] ;  /* 0x0001610000047ab9 */ /* 0x000fe40000000800 */
[----:B------:R-:W-:-:S07]  /*1150*/  MOV R156, UR4 ;  /* 0x00000004009c7c02 */ /* 0x000fce0008000f00 */
.L_x_15:
[----:B------:R-:W-:-:S13]  /*1160*/  LOP3.LUT P0, RZ, R0, 0xff, RZ, 0xc0, !PT ;  /* 0x000000ff00ff7812 */ /* 0x000fda000780c0ff */
[----:B------:R-:W-:Y:S05]  /*1170*/  @!P0 EXIT ;  /* 0x000000000000894d */ /* 0x000fea0003800000 */
[----:B------:R-:W-:Y:S01]  /*1180*/  ULDC UR4, c[0x0][0x28c] ;  /* 0x0000a30000047ab9 */ /* 0x000fe20000000800 */
[----:B------:R-:W-:Y:S01]  /*1190*/  LOP3.LUT R166, R19, 0x1, RZ, 0xfc, !PT ;  /* 0x0000000113a67812 */ /* 0x000fe200078efcff */
[----:B------:R-:W-:Y:S01]  /*11a0*/  UIADD3 UR4, UR4, 0x1f, URZ ;  /* 0x0000001f04047890 */ /* 0x000fe2000fffe03f */
[----:B------:R-:W-:Y:S01]  /*11b0*/  UMOV UR38, URZ ;  /* 0x0000003f00267c82 */ /* 0x000fe20008000000 */
[----:B------:R-:W-:Y:S02]  /*11c0*/  UMOV UR39, URZ ;  /* 0x0000003f00277c82 */ /* 0x000fe40008000000 */
[----:B------:R-:W-:-:S04]  /*11d0*/  USHF.R.S32.HI UR5, URZ, 0x1f, UR4 ;  /* 0x0000001f3f057899 */ /* 0x000fc80008011404 */
[----:B------:R-:W-:-:S04]  /*11e0*/  ULEA.HI UR5, UR5, UR4, URZ, 0x5 ;  /* 0x0000000405057291 */ /* 0x000fc8000f8f283f */
[----:B------:R-:W-:-:S12]  /*11f0*/  USHF.R.S32.HI UR40, URZ, 0x5, UR5 ;  /* 0x000000053f287899 */ /* 0x000fd80008011405 */
.L_x_288:
[----:B------:R-:W-:Y:S01]  /*1200*/  LOP3.LUT R0, R18, 0x80, RZ, 0xc0, !PT ;  /* 0x0000008012007812 */ /* 0x000fe200078ec0ff */
[----:B---3--:R-:W3:Y:S01]  /*1210*/  S2UR UR7, SR_CgaCtaId ;  /* 0x00000000000779c3 */ /* 0x008ee20000008800 */
[----:B------:R-:W-:Y:S02]  /*1220*/  UMOV UR6, 0x400 ;  /* 0x0000040000067882 */ /* 0x000fe40000000000 */
[----:B------:R-:W-:-:S06]  /*1230*/  SHF.R.U32.HI R0, RZ, 0x7, R0 ;  /* 0x00000007ff007819 */ /* 0x000fcc0000011600 */
[----:B----4-:R-:W4:Y:S01]  /*1240*/  SHFL.IDX PT, R0, R0, RZ, 0x1f ;  /* 0x00001fff00007589 */ /* 0x010f2200000e0000 */
[----:B---3--:R-:W-:Y:S01]  /*1250*/  ULEA UR6, UR7, UR6, 0x18 ;  /* 0x0000000607067291 */ /* 0x008fe2000f8ec03f */
[----:B----4-:R-:W-:-:S13]  /*1260*/  R2UR UR4, R0 ;  /* 0x00000000000472ca */ /* 0x010fda00000e0000 */
[----:B------:R-:W-:-:S04]  /*1270*/  ULEA.HI UR5, UR4, UR4, URZ, 0x1 ;  /* 0x0000000404057291 */ /* 0x000fc8000f8f083f */
[----:B------:R-:W-:-:S04]  /*1280*/  ULOP3.LUT UR5, UR5, 0xffffe, URZ, 0xc0, !UPT ;  /* 0x000ffffe05057892 */ /* 0x000fc8000f8ec03f */
[----:B------:R-:W-:-:S03]  /*1290*/  UIADD3 UR5, UR4, -UR5, URZ ;  /* 0x8000000504057290 */ /* 0x000fc6000fffe03f */
[----:B------:R-:W-:Y:S01]  /*12a0*/  ULDC UR4, c[0x0][0x28c] ;  /* 0x0000a30000047ab9 */ /* 0x000fe20000000800 */
[----:B------:R-:W-:Y:S01]  /*12b0*/  ULEA UR5, UR5, UR6, 0xc ;  /* 0x0000000605057291 */ /* 0x000fe2000f8e603f */
[----:B------:R-:W-:-:S03]  /*12c0*/  ISETP.LT.AND P0, PT, RZ, UR4, PT ;  /* 0x00000004ff007c0c */ /* 0x000fc6000bf01270 */
[----:B------:R-:W-:-:S04]  /*12d0*/  UIADD3 UR5, UR5, 0x100, URZ ;  /* 0x0000010005057890 */ /* 0x000fc8000fffe03f */
[----:B------:R-:W-:-:S04]  /*12e0*/  USHF.R.U32.HI UR5, URZ, 0x4, UR5 ;  /* 0x000000043f057899 */ /* 0x000fc80008011605 */
[----:B------:R-:W-:Y:S02]  /*12f0*/  ULOP3.LUT UR41, UR5, 0x3fff, URZ, 0xc0, !UPT ;  /* 0x00003fff05297892 */ /* 0x000fe4000f8ec03f */
[----:B-12---:R-:W-:Y:S10]  /*1300*/  @P0 BRA `(.L_x_17) ;  /* 0x0000000000400947 */ /* 0x006ff40003800000 */
[----:B------:R-:W-:Y:S01]  /*1310*/  MOV R0, 0x0 ;  /* 0x0000000000007802 */ /* 0x000fe20000000f00 */
[----:B------:R-:W-:Y:S01]  /*1320*/  ULDC.64 UR4, c[0x4][0x68] ;  /* 0x01001a0000047ab9 */ /* 0x000fe20000000a00 */
[----:B------:R-:W-:Y:S01]  /*1330*/  ULDC.64 UR6, c[0x4][0x8] ;  /* 0x0100020000067ab9 */ /* 0x000fe20000000a00 */
[----:B01----:R-:W-:Y:S01]  /*1340*/  IMAD.U32 R4, RZ, RZ, UR4 ;  /* 0x00000004ff047e24 */ /* 0x003fe2000f8e00ff */
[----:B------:R0:W1:Y:S01]  /*1350*/  LDC.64 R14, c[0x4][R0] ;  /* 0x01000000000e7b82 */ /* 0x0000620000000a00 */
[----:B------:R-:W-:Y:S01]  /*1360*/  IMAD.U32 R5, RZ, RZ, UR5 ;  /* 0x00000005ff057e24 */ /* 0x000fe2000f8e00ff */
[----:B------:R-:W-:Y:S01]  /*1370*/  ULDC.64 UR4, c[0x4][0x70] ;  /* 0x01001c0000047ab9 */ /* 0x000fe20000000a00 */
[----:B------:R-:W-:Y:S02]  /*1380*/  IMAD.U32 R10, RZ, RZ, UR6 ;  /* 0x00000006ff0a7e24 */ /* 0x000fe4000f8e00ff */
[----:B------:R-:W-:Y:S02]  /*1390*/  IMAD.U32 R6, RZ, RZ, UR4 ;  /* 0x00000004ff067e24 */ /* 0x000fe4000f8e00ff */
[----:B------:R-:W-:-:S02]  /*13a0*/  IMAD.U32 R7, RZ, RZ, UR5 ;  /* 0x00000005ff077e24 */ /* 0x000fc4000f8e00ff */
[----:B------:R-:W-:Y:S02]  /*13b0*/  IMAD.U32 R11, RZ, RZ, UR7 ;  /* 0x00000007ff0b7e24 */ /* 0x000fe4000f8e00ff */
[----:B------:R-:W-:Y:S02]  /*13c0*/  IMAD.MOV.U32 R8, RZ, RZ, 0x1e1 ;  /* 0x000001e1ff087424 */ /* 0x000fe400078e00ff */
[----:B------:R-:W-:Y:S02]  /*13d0*/  IMAD.MOV.U32 R12, RZ, RZ, 0x1 ;  /* 0x00000001ff0c7424 */ /* 0x000fe400078e00ff */
[----:B0-----:R-:W-:-:S07]  /*13e0*/  IMAD.MOV.U32 R13, RZ, RZ, RZ ;  /* 0x000000ffff0d7224 */ /* 0x001fce00078e00ff */
[----:B------:R-:W-:-:S07]  /*13f0*/  LEPC R20, `(.L_x_17) ;  /* 0x000000001014794e */ /* 0x000fce0000000000 */
[----:B-12--5:R-:W-:Y:S05]  /*1400*/  CALL.ABS.NOINC R14 ;  /* 0x000000000e007343 */ /* 0x026fea0003c00000 */
.L_x_17:
[----:B------:R-:W-:-:S13]  /*1410*/  ISETP.NE.AND P0, PT, R166, 0x3, PT ;  /* 0x00000003a600780c */ /* 0x000fda0003f05270 */
[----:B------:R-:W-:Y:S05]  /*1420*/  @!P0 BRA `(.L_x_18) ;  /* 0x0000000000048947 */ /* 0x000fea0003800000 */
[----:B------:R-:W-:Y:S01]  /*1430*/  BPT.TRAP 0x1 ;  /* 0x000000040000795c */ /* 0x000fe20000300000 */
.L_x_18:
[----:B------:R-:W3:Y:S01]  /*1440*/  S2UR UR5, SR_CgaCtaId ;  /* 0x00000000000579c3 */ /* 0x000ee20000008800 */
[----:B------:R-:W-:Y:S01]  /*1450*/  UMOV UR4, 0x400 ;  /* 0x0000040000047882 */ /* 0x000fe20000000000 */
[----:B------:R-:W-:Y:S01]  /*1460*/  MOV R3, UR39 ;  /* 0x0000002700037c02 */ /* 0x000fe20008000f00 */
[----:B------:R-:W-:-:S05]  /*1470*/  IMAD.U32 R0, RZ, RZ, UR38 ;  /* 0x00000026ff007e24 */ /* 0x000fca000f8e00ff */
[----:B------:R-:W-:Y:S01]  /*1480*/  SHF.L.U32 R0, R0, 0x1f, RZ ;  /* 0x0000001f00007819 */ /* 0x000fe200000006ff */
[----:B---3--:R-:W-:-:S06]  /*1490*/  ULEA UR4, UR5, UR4, 0x18 ;  /* 0x0000000405047291 */ /* 0x008fcc000f8ec03f */
[----:B------:R-:W-:-:S04]  /*14a0*/  IMAD.U32 R6, RZ, RZ, UR4 ;  /* 0x00000004ff067e24 */ /* 0x000fc8000f8e00ff */
[----:B------:R-:W-:-:S04]  /*14b0*/  IMAD R3, R3, 0x8, R6 ;  /* 0x0000000803037824 */ /* 0x000fc800078e0206 */
[----:B------:R3:W4:Y:S01]  /*14c0*/  SYNCS.PHASECHK.TRANS64.TRYWAIT P1, [R3+URZ], R0 ;  /* 0x00000000030075a7 */ /* 0x000722000802017f */
[----:B------:R-:W-:Y:S05]  /*14d0*/  @!P0 BRA `(.L_x_19) ;  /* 0x0000000000048947 */ /* 0x000fea0003800000 */
[----:B------:R-:W-:Y:S01]  /*14e0*/  BPT.TRAP 0x1 ;  /* 0x000000040000795c */ /* 0x000fe20000300000 */
.L_x_19:
[----:B----4-:R-:W-:Y:S05]  /*14f0*/  @P1 BRA `(.L_x_20) ;  /* 0x0000000000081947 */ /* 0x010fea0003800000 */
[----:B------:R-:W4:Y:S02]  /*1500*/  SYNCS.PHASECHK.TRANS64.TRYWAIT P1, [R3+URZ], R0 ;  /* 0x00000000030075a7 */ /* 0x000f24000802017f */
[----:B----4-:R-:W-:Y:S05]  /*1510*/  @!P1 BRA `(.L_x_21) ;  /* 0x000000ac006c9947 */ /* 0x010fea0003800000 */
.L_x_20:
[----:B------:R-:W-:-:S04]  /*1520*/  UISETP.LT.AND UP0, UPT, UR40, 0x1, UPT ;  /* 0x000000012800788c */ /* 0x000fc8000bf01270 */
[----:B------:R-:W-:-:S06]  /*1530*/  USEL UR4, UR40, 0x1, UP0 ;  /* 0x0000000128047887 */ /* 0x000fcc0008000000 */
[----:B---34-:R-:W-:Y:S01]  /*1540*/  IMAD.U32 R0, RZ, RZ, UR4 ;  /* 0x00000004ff007e24 */ /* 0x018fe2000f8e00ff */
[----:B------:R-:W-:Y:S05]  /*1550*/  WARPSYNC.ALL ;  /* 0x0000000000007948 */ /* 0x000fea0003800000 */
[----:B------:R-:W-:-:S04]  /*1560*/  IADD3 R0, -R0, UR40, RZ ;  /* 0x0000002800007c10 */ /* 0x000fc8000fffe1ff */
[----:B------:R-:W-:Y:S02]  /*1570*/  ISETP.GE.AND P1, PT, R0, 0x1, PT ;  /* 0x000000010000780c */ /* 0x000fe40003f26270 */
[----:B------:R-:W-:Y:S01]  /*1580*/  R2UR UR4, R6 ;  /* 0x00000000060472ca */ /* 0x000fe200000e0000 */
[----:B------:R-:W-:Y:S01]  /*1590*/  WARPGROUP.ARRIVE ;  /* 0x00000000000079c5 */ /* 0x000fe20000000000 */
[----:B------:R-:W-:Y:S01]  /*15a0*/  UMOV UR9, 0x80000020 ;  /* 0x8000002000097882 */ /* 0x000fe20000000000 */
[----:B------:R-:W-:-:S10]  /*15b0*/  UMOV UR11, 0x80000020 ;  /* 0x80000020000b7882 */ /* 0x000fd40000000000 */
[----:B------:R-:W-:-:S04]  /*15c0*/  UIADD3 UR4, UR4, 0x10100, URZ ;  /* 0x0001010004047890 */ /* 0x000fc8000fffe03f */
[----:B------:R-:W-:-:S04]  /*15d0*/  USHF.R.U32.HI UR4, URZ, 0x4, UR4 ;  /* 0x000000043f047899 */ /* 0x000fc80008011604 */
[----:B------:R-:W-:Y:S02]  /*15e0*/  ULOP3.LUT UR5, UR4, 0x3fff, URZ, 0xc0, !UPT ;  /* 0x00003fff04057892 */ /* 0x000fe4000f8ec03f */
[----:B------:R-:W-:Y:S02]  /*15f0*/  ULOP3.LUT UR4, UR41, 0x10000, URZ, 0xfc, !UPT ;  /* 0x0001000029047892 */ /* 0x000fe4000f8efc3f */
[----:B------:R-:W-:Y:S02]  /*1600*/  ULOP3.LUT UR5, UR5, 0x10000, URZ, 0xfc, !UPT ;  /* 0x0001000005057892 */ /* 0x000fe4000f8efc3f */
[----:B------:R-:W-:Y:S02]  /*1610*/  ULEA UR6, UR39, UR4, 0xa ;  /* 0x0000000427067291 */ /* 0x000fe4000f8e503f */
[----:B------:R-:W-:-:S05]  /*1620*/  ULEA UR7, UR39, UR5, 0x9 ;  /* 0x0000000527077291 */ /* 0x000fca000f8e483f */
[----:B------:R-:W-:Y:S02]  /*1630*/  UMOV UR8, UR6 ;  /* 0x0000000600087c82 */ /* 0x000fe40008000000 */
[----:B------:R-:W-:Y:S02]  /*1640*/  UMOV UR10, UR7 ;  /* 0x00000007000a7c82 */ /* 0x000fe40008000000 */
[----:B------:R-:W-:Y:S01]  /*1650*/  HGMMA.64x128x16.F32 R88, gdesc[UR8], RZ, !UPT, gsb0 ;  /* 0x01e00000085879f0 */ /* 0x000fe2000c0008ff */
[----:B------:R-:W-:Y:S01]  /*1660*/  UIADD3 UR8, UR6, 0x200, URZ ;  /* 0x0000020006087890 */ /* 0x000fe2000fffe03f */
[----:B------:R-:W-:Y:S01]  /*1670*/  UMOV UR9, 0x80000020 ;  /* 0x8000002000097882 */ /* 0x000fe20000000000 */
[----:B------:R-:W-:Y:S02]  /*1680*/  WARPGROUP.DEPBAR.LE gsb0, 0x0 ;  /* 0x00008000000079c5 */ /* 0x000fe40000010000 */
[----:B------:R-:W-:-:S07]  /*1690*/  WARPGROUP.ARRIVE ;  /* 0x00000000000079c5 */ /* 0x000fce0000000000 */
[----:B------:R-:W-:Y:S01]  /*16a0*/  HGMMA.64x128x16.F32 R24, gdesc[UR8], RZ, !UPT, gsb0 ;  /* 0x01e00000081879f0 */ /* 0x000fe2000c0008ff */
[----:B------:R-:W-:Y:S02]  /*16b0*/  UIADD3 UR8, UR6, 0x2, URZ ;  /* 0x0000000206087890 */ /* 0x000fe4000fffe03f */
[----:B------:R-:W-:Y:S01]  /*16c0*/  UIADD3 UR10, UR7, 0x2, URZ ;  /* 0x00000002070a7890 */ /* 0x000fe2000fffe03f */
[----:B------:R-:W-:Y:S01]  /*16d0*/  UMOV UR9, 0x80000020 ;  /* 0x8000002000097882 */ /* 0x000fe20000000000 */
[----:B------:R-:W-:Y:S01]  /*16e0*/  UMOV UR11, 0x80000020 ;  /* 0x80000020000b7882 */ /* 0x000fe20000000000 */
[----:B------:R-:W-:Y:S02]  /*16f0*/  WARPGROUP.DEPBAR.LE gsb0, 0x0 ;  /* 0x00008000000079c5 */ /* 0x000fe40000010000 */
[----:B------:R-:W-:-:S06]  /*1700*/  WARPGROUP.ARRIVE ;  /* 0x00000000000079c5 */ /* 0x000fcc0000000000 */
[----:B------:R-:W-:Y:S01]  /*1710*/  HGMMA.64x128x16.F32 R88, gdesc[UR8], R88, gsb0 ;  /* 0x01e00000085879f0 */ /* 0x000fe20008000858 */
[----:B------:R-:W-:Y:S01]  /*1720*/  UIADD3 UR8, UR6, 0x202, URZ ;  /* 0x0000020206087890 */ /* 0x000fe2000fffe03f */
[----:B------:R-:W-:Y:S01]  /*1730*/  UMOV UR9, 0x80000020 ;  /* 0x8000002000097882 */ /* 0x000fe20000000000 */
[----:B------:R-:W-:Y:S02]  /*1740*/  WARPGROUP.DEPBAR.LE gsb0, 0x0 ;  /* 0x00008000000079c5 */ /* 0x000fe40000010000 */
[----:B------:R-:W-:-:S07]  /*1750*/  WARPGROUP.ARRIVE ;  /* 0x00000000000079c5 */ /* 0x000fce0000000000 */
[----:B------:R-:W-:Y:S03]  /*1760*/  HGMMA.64x128x16.F32 R24, gdesc[UR8], R24, gsb0 ;  /* 0x01e00000081879f0 */ /* 0x000fe60008000818 */
[----:B------:R-:W-:Y:S02]  /*1770*/  WARPGROUP.DEPBAR.LE gsb0, 0x0 ;  /* 0x00008000000079c5 */ /* 0x000fe40000010000 */
[----:B------:R-:W-:Y:S05]  /*1780*/  @!P1 BRA `(.L_x_22) ;  /* 0x0000000400149947 */ /* 0x000fea0003800000 */
[----:B------:R-:W-:Y:S02]  /*1790*/  UIADD3 UR6, UR39, 0x1, URZ ;  /* 0x0000000127067890 */ /* 0x000fe4000fffe03f */
[----:B------:R-:W-:Y:S02]  /*17a0*/  IMAD.U32 R3, RZ, RZ, UR39 ;  /* 0x00000027ff037e24 */ /* 0x000fe4000f8e00ff */
[----:B------:R-:W-:-:S04]  /*17b0*/  UISETP.NE.AND UP0, UPT, UR6, 0x4, UPT ;  /* 0x000000040600788c */ /* 0x000fc8000bf05270 */
[----:B------:R-:W-:Y:S02]  /*17c0*/  USEL UR7, URZ, 0x1, UP0 ;  /* 0x000000013f077887 */ /* 0x000fe40008000000 */
[----:B------:R-:W-:Y:S02]  /*17d0*/  USEL UR6, UR6, URZ, UP0 ;  /* 0x0000003f06067287 */ /* 0x000fe40008000000 */
[----:B------:R-:W-:-:S06]  /*17e0*/  ULOP3.LUT UR7, UR38, UR7, URZ, 0x3c, !UPT ;  /* 0x0000000726077292 */ /* 0x000fcc000f8e3c3f */
[----:B------:R-:W-:-:S07]  /*17f0*/  IMAD.U32 R7, RZ, RZ, UR7 ;  /* 0x00000007ff077e24 */ /* 0x000fce000f8e00ff */
.L_x_29:
[----:B------:R-:W-:Y:S05]  /*1800*/  @!P0 BRA `(.L_x_23) ;  /* 0x0000000000048947 */ /* 0x000fea0003800000 */
[----:B------:R-:W-:Y:S01]  /*1810*/  BPT.TRAP 0x1 ;  /* 0x000000040000795c */ /* 0x000fe20000300000 */
.L_x_23:
[----:B------:R-:W3:Y:S01]  /*1820*/  S2UR UR8, SR_CgaCtaId ;  /* 0x00000000000879c3 */ /* 0x000ee20000008800 */
[----:B------:R-:W-:Y:S01]  /*1830*/  UMOV UR7, 0x400 ;  /* 0x0000040000077882 */ /* 0x000fe20000000000 */
[----:B01----:R-:W-:Y:S01]  /*1840*/  IMAD.U32 R5, RZ, RZ, UR6 ;  /* 0x00000006ff057e24 */ /* 0x003fe2000f8e00ff */
[----:B------:R-:W-:Y:S01]  /*1850*/  SHF.L.U32 R4, R7, 0x1f, RZ ;  /* 0x0000001f07047819 */ /* 0x000fe200000006ff */
[----:B---3--:R-:W-:-:S06]  /*1860*/  ULEA UR7, UR8, UR7, 0x18 ;  /* 0x0000000708077291 */ /* 0x008fcc000f8ec03f */
[----:B------:R-:W-:-:S04]  /*1870*/  IMAD.U32 R6, RZ, RZ, UR7 ;  /* 0x00000007ff067e24 */ /* 0x000fc8000f8e00ff */
[----:B------:R-:W-:-:S04]  /*1880*/  IMAD R5, R5, 0x8, R6 ;  /* 0x0000000805057824 */ /* 0x000fc800078e0206 */
[----:B------:R0:W1:Y:S01]  /*1890*/  SYNCS.PHASECHK.TRANS64.TRYWAIT P1, [R5+URZ], R4 ;  /* 0x00000004050075a7 */ /* 0x000062000802017f */
[----:B------:R-:W-:Y:S05]  /*18a0*/  @!P0 BRA `(.L_x_24) ;  /* 0x0000000000048947 */ /* 0x000fea0003800000 */
[----:B------:R-:W-:Y:S01]  /*18b0*/  BPT.TRAP 0x1 ;  /* 0x000000040000795c */ /* 0x000fe20000300000 */
.L_x_24:
[----:B-1----:R-:W-:Y:S05]  /*18c0*/  @P1 BRA `(.L_x_25) ;  /* 0x0000000000081947 */ /* 0x002fea0003800000 */
[----:B------:R-:W1:Y:S02]  /*18d0*/  SYNCS.PHASECHK.TRANS64.TRYWAIT P1, [R5+URZ], R4 ;  /* 0x00000004050075a7 */ /* 0x000e64000802017f */
[----:B-1----:R-:W-:Y:S05]  /*18e0*/  @!P1 BRA `(.L_x_26) ;  /* 0x000000a8008c9947 */ /* 0x002fea0003800000 */
.L_x_25:
[----:B------:R-:W-:Y:S01]  /*18f0*/  ULEA UR7, UR6, UR4, 0xa ;  /* 0x0000000406077291 */ /* 0x000fe2000f8e503f */
[----:B------:R-:W-:Y:S01]  /*1900*/  WARPGROUP.ARRIVE ;  /* 0x00000000000079c5 */ /* 0x000fe20000000000 */
[----:B------:R-:W-:Y:S01]  /*1910*/  ULEA UR12, UR6, UR5, 0x9 ;  /* 0x00000005060c7291 */ /* 0x000fe2000f8e483f */
[----:B------:R-:W-:Y:S01]  /*1920*/  UMOV UR9, 0x80000020 ;  /* 0x8000002000097882 */ /* 0x000fe20000000000 */
[----:B------:R-:W-:-:S03]  /*1930*/  UMOV UR11, 0x80000020 ;  /* 0x80000020000b7882 */ /* 0x000fc60000000000 */
[----:B------:R-:W-:Y:S02]  /*1940*/  UMOV UR8, UR7 ;  /* 0x0000000700087c82 */ /* 0x000fe40008000000 */
[----:B------:R-:W-:Y:S02]  /*1950*/  UMOV UR10, UR12 ;  /* 0x0000000c000a7c82 */ /* 0x000fe40008000000 */
[----:B------:R-:W-:Y:S01]  /*1960*/  HGMMA.64x128x16.F32 R88, gdesc[UR8], R88, gsb0 ;  /* 0x01e00000085879f0 */ /* 0x000fe20008000858 */
[----:B------:R-:W-:Y:S01]  /*1970*/  UIADD3 UR8, UR7, 0x200, URZ ;  /* 0x0000020007087890 */ /* 0x000fe2000fffe03f */
[----:B------:R-:W-:Y:S01]  /*1980*/  UMOV UR9, 0x80000020 ;  /* 0x8000002000097882 */ /* 0x000fe20000000000 */
[----:B------:R-:W-:Y:S02]  /*1990*/  WARPGROUP.DEPBAR.LE gsb0, 0x0 ;  /* 0x00008000000079c5 */ /* 0x000fe40000010000 */
[----:B------:R-:W-:-:S07]  /*19a0*/  WARPGROUP.ARRIVE ;  /* 0x00000000000079c5 */ /* 0x000fce0000000000 */
[----:B------:R-:W-:Y:S01]  /*19b0*/  HGMMA.64x128x16.F32 R24, gdesc[UR8], R24, gsb0 ;  /* 0x01e00000081879f0 */ /* 0x000fe20008000818 */
        /* <DEDUP_REMOVED lines=14> */
[----:B------:R-:W-:Y:S01]  /*1aa0*/  BPT.TRAP 0x1 ;  /* 0x000000040000795c */ /* 0x000fe20000300000 */
.L_x_27:
[----:B------:R-:W-:-:S13]  /*1ab0*/  ISETP.NE.AND P1, PT, R22, RZ, PT ;  /* 0x000000ff1600720c */ /* 0x000fda0003f25270 */
[----:B01----:R-:W-:-:S05]  /*1ac0*/  @P1 LEA R4, R3, R6, 0x3 ;  /* 0x0000000603041211 */ /* 0x003fca00078e18ff */
[----:B------:R-:W-:-:S05]  /*1ad0*/  @P1 VIADD R5, R4, 0x20 ;  /* 0x0000002004051836 */ /* 0x000fca0000000000 */
[----:B------:R-:W-:-:S04]  /*1ae0*/  @P1 PRMT R5, R152, 0x654, R5 ;  /* 0x0000065498051816 */ /* 0x000fc80000000005 */
[----:B------:R0:W-:Y:S01]  /*1af0*/  @P1 SYNCS.ARRIVE.TRANS64.RED.A1T0 RZ, [R5+URZ], RZ ;  /* 0x000000ff05ff19a7 */ /* 0x0001e2000810043f */
[----:B------:R-:W-:-:S13]  /*1b00*/  ISETP.GT.U32.AND P1, PT, R19, 0x1, PT ;  /* 0x000000011300780c */ /* 0x000fda0003f24070 */
[----:B0-----:R-:W-:Y:S05]  /*1b10*/  @P1 BRA `(.L_x_28) ;  /* 0x0000000000041947 */ /* 0x001fea0003800000 */
[----:B------:R-:W-:Y:S01]  /*1b20*/  BPT.TRAP 0x1 ;  /* 0x000000040000795c */ /* 0x000fe20000300000 */
.L_x_28:
[----:B------:R-:W-:Y:S01]  /*1b30*/  UIADD3 UR6, UR6, 0x1, URZ ;  /* 0x0000000106067890 */ /* 0x000fe2000fffe03f */
[C---:B------:R-:W-:Y:S01]  /*1b40*/  ISETP.GT.AND P2, PT, R0.reuse, 0x1, PT ;  /* 0x000000010000780c */ /* 0x040fe20003f44270 */
[----:B------:R-:W-:Y:S02]  /*1b50*/  VIADD R3, R3, 0x1 ;  /* 0x0000000103037836 */ /* 0x000fe40000000000 */
[----:B------:R-:W-:Y:S01]  /*1b60*/  UISETP.NE.AND UP0, UPT, UR6, 0x4, UPT ;  /* 0x000000040600788c */ /* 0x000fe2000bf05270 */
[----:B------:R-:W-:Y:S02]  /*1b70*/  VIADD R0, R0, 0xffffffff ;  /* 0xffffffff00007836 */ /* 0x000fe40000000000 */
[C---:B------:R-:W-:Y:S01]  /*1b80*/  ISETP.NE.AND P1, PT, R3.reuse, 0x4, PT ;  /* 0x000000040300780c */ /* 0x040fe20003f25270 */
[----:B------:R-:W-:Y:S02]  /*1b90*/  USEL UR7, URZ, 0x1, UP0 ;  /* 0x000000013f077887 */ /* 0x000fe40008000000 */
[----:B------:R-:W-:Y:S01]  /*1ba0*/  USEL UR6, UR6, URZ, UP0 ;  /* 0x0000003f06067287 */ /* 0x000fe20008000000 */
[----:B------:R-:W-:-:S03]  /*1bb0*/  SEL R3, R3, RZ, P1 ;  /* 0x000000ff03037207 */ /* 0x000fc60000800000 */
[----:B------:R-:W-:Y:S01]  /*1bc0*/  LOP3.LUT R7, R7, UR7, RZ, 0x3c, !PT ;  /* 0x0000000707077c12 */ /* 0x000fe2000f8e3cff */
[----:B------:R-:W-:Y:S07]  /*1bd0*/  @P2 BRA `(.L_x_29) ;  /* 0xfffffffc00082947 */ /* 0x000fee000383ffff */
.L_x_22:
[----:B------:R-:W3:Y:S02]  /*1be0*/  LDC R0, c[0x0][0x28c] ;  /* 0x0000a300ff007b82 */ /* 0x000ee40000000800 */
[----:B---3--:R-:W-:-:S13]  /*1bf0*/  ISETP.GE.AND P1, PT, R0, 0x1, PT ;  /* 0x000000010000780c */ /* 0x008fda0003f26270 */
[----:B------:R-:W-:Y:S05]  /*1c00*/  @!P1 BRA `(.L_x_30) ;  /* 0x0000000000409947 */ /* 0x000fea0003800000 */
[----:B------:R-:W-:Y:S05]  /*1c10*/  @!P0 BRA `(.L_x_31) ;  /* 0x0000000000048947 */ /* 0x000fea0003800000 */
[----:B------:R-:W-:Y:S01]  /*1c20*/  BPT.TRAP 0x1 ;  /* 0x000000040000795c */ /* 0x000fe20000300000 */
.L_x_31:
[----:B------:R-:W-:Y:S01]  /*1c30*/  ISETP.NE.AND P0, PT, R22, RZ, PT ;  /* 0x000000ff1600720c */ /* 0x000fe20003f05270 */
[----:B------:R-:W-:-:S12]  /*1c40*/  UISETP.LT.AND UP1, UPT, UR40, 0x1, UPT ;  /* 0x000000012800788c */ /* 0x000fd8000bf21270 */
[----:B------:R-:W-:-:S05]  /*1c50*/  VOTEU.ANY UP0, P0 ;  /* 0x00000000003f7886 */ /* 0x000fca0000000100 */
[----:B------:R-:W-:-:S04]  /*1c60*/  @UP0 USEL UR4, UR40, 0x1, UP1 ;  /* 0x0000000128040887 */ /* 0x000fc80008800000 */
[----:B------:R-:W-:-:S06]  /*1c70*/  @UP0 UIADD3 UR4, UR39, UR40, -UR4 ;  /* 0x0000002827040290 */ /* 0x000fcc000fffe804 */
[----:B------:R-:W-:-:S04]  /*1c80*/  IMAD.U32 R0, RZ, RZ, UR4 ;  /* 0x00000004ff007e24 */ /* 0x000fc8000f8e00ff */
[----:B------:R-:W-:-:S05]  /*1c90*/  @P0 IMAD.SHL.U32 R0, R0, 0x8, RZ ;  /* 0x0000000800000824 */ /* 0x000fca00078e00ff */
[----:B------:R-:W-:-:S04]  /*1ca0*/  @P0 LOP3.LUT R0, R0, 0x18, RZ, 0xc0, !PT ;  /* 0x0000001800000812 */ /* 0x000fc800078ec0ff */
[----:B------:R-:W-:-:S04]  /*1cb0*/  @P0 IADD3 R3, R6, 0x20, R0 ;  /* 0x0000002006030810 */ /* 0x000fc80007ffe000 */
[----:B------:R-:W-:-:S04]  /*1cc0*/  @P0 PRMT R3, R152, 0x654, R3 ;  /* 0x0000065498030816 */ /* 0x000fc80000000003 */
[----:B------:R3:W-:Y:S01]  /*1cd0*/  @P0 SYNCS.ARRIVE.TRANS64.RED.A1T0 RZ, [R3+URZ], RZ ;  /* 0x000000ff03ff09a7 */ /* 0x0007e2000810043f */
[----:B------:R-:W-:-:S13]  /*1ce0*/  ISETP.GT.U32.AND P0, PT, R19, 0x1, PT ;  /* 0x000000011300780c */ /* 0x000fda0003f04070 */
[----:B---3--:R-:W-:Y:S05]  /*1cf0*/  @P0 BRA `(.L_x_30) ;  /* 0x0000000000040947 */ /* 0x008fea0003800000 */
[----:B------:R-:W-:Y:S01]  /*1d00*/  BPT.TRAP 0x1 ;  /* 0x000000040000795c */ /* 0x000fe20000300000 */
.L_x_30:
[----:B------:R-:W3:Y:S01]  /*1d10*/  LDC R6, c[0x0][0x288] ;  /* 0x0000a200ff067b82 */ /* 0x000ee20000000800 */
[--C-:B------:R-:W-:Y:S01]  /*1d20*/  SHF.R.U32.HI R0, RZ, 0x2, R18.reuse ;  /* 0x00000002ff007819 */ /* 0x100fe20000011612 */
[----:B------:R-:W-:Y:S01]  /*1d30*/  UIADD3 UR39, UR40, UR39, URZ ;  /* 0x0000002728277290 */ /* 0x000fe2000fffe03f */
[----:B01----:R-:W-:Y:S01]  /*1d40*/  SHF.R.U32.HI R5, RZ, 0x7, R18 ;  /* 0x00000007ff057819 */ /* 0x003fe20000011612 */
[----:B------:R-:W-:Y:S01]  /*1d50*/  IMAD.SHL.U32 R13, R154, 0x80, RZ ;  /* 0x000000809a0d7824 */ /* 0x000fe200078e00ff */
[----:B------:R-:W-:Y:S01]  /*1d60*/  LOP3.LUT R3, R0, 0x7, RZ, 0xc0, !PT ;  /* 0x0000000700037812 */ /* 0x000fe200078ec0ff */
[----:B------:R-:W-:Y:S01]  /*1d70*/  USHF.R.U32.HI UR4, URZ, 0x2, UR39 ;  /* 0x000000023f047899 */ /* 0x000fe20008011627 */
[----:B------:R-:W-:Y:S01]  /*1d80*/  LOP3.LUT R4, R18, 0x60, RZ, 0xc0, !PT ;  /* 0x0000006012047812 */ /* 0x000fe200078ec0ff */
[----:B------:R-:W-:Y:S01]  /*1d90*/  ULDC UR8, c[0x0][0x284] ;  /* 0x0000a10000087ab9 */ /* 0x000fe20000000800 */
[----:B------:R-:W-:Y:S01]  /*1da0*/  LOP3.LUT R0, R5, 0x1, RZ, 0xc0, !PT ;  /* 0x0000000105007812 */ /* 0x000fe200078ec0ff */
[----:B------:R-:W-:Y:S01]  /*1db0*/  ULOP3.LUT UR4, UR4, 0x1, URZ, 0xc0, !UPT ;  /* 0x0000000104047892 */ /* 0x000fe2000f8ec03f */
[----:B------:R-:W-:Y:S01]  /*1dc0*/  SHF.R.U32.HI R10, RZ, 0x1, R4 ;  /* 0x00000001ff0a7819 */ /* 0x000fe20000011604 */
[----:B------:R-:W-:Y:S01]  /*1dd0*/  UISETP.GT.U32.AND UP1, UPT, UR39, 0x3, UPT ;  /* 0x000000032700788c */ /* 0x000fe2000bf24070 */
[----:B------:R-:W-:Y:S01]  /*1de0*/  SHF.R.S32.HI R21, RZ, 0x1f, R23 ;  /* 0x0000001fff157819 */ /* 0x000fe20000011417 */
[----:B------:R-:W-:Y:S01]  /*1df0*/  IMAD.SHL.U32 R4, R0, 0x40, RZ ;  /* 0x0000004000047824 */ /* 0x000fe200078e00ff */
[--C-:B------:R-:W-:Y:S01]  /*1e00*/  IADD3 R5, RZ, -R10, -R3.reuse ;  /* 0x8000000aff057210 */ /* 0x100fe20007ffe803 */
[----:B------:R-:W-:Y:S01]  /*1e10*/  UISETP.NE.U32.AND UP0, UPT, UR4, 0x1, UPT ;  /* 0x000000010400788c */ /* 0x000fe2000bf05070 */
[----:B------:R-:W-:Y:S01]  /*1e20*/  IMAD.WIDE R8, R153, 0x100, RZ ;  /* 0x0000010099087825 */ /* 0x000fe200078e02ff */
[----:B------:R-:W-:Y:S01]  /*1e30*/  ULDC.64 UR6, c[0x0][0x5d0] ;  /* 0x0001740000067ab9 */ /* 0x000fe20000000a00 */
[----:B--2---:R-:W-:Y:S01]  /*1e40*/  LOP3.LUT R157, R4, 0x40, R3, 0xe2, !PT ;  /* 0x00000040049d7812 */ /* 0x004fe200078ee203 */
[----:B------:R-:W-:Y:S01]  /*1e50*/  UISETP.LT.U32.AND UP1, UPT, UR40, 0x4, UP1 ;  /* 0x000000042800788c */ /* 0x000fe20008f21070 */
[----:B------:R-:W-:Y:S01]  /*1e60*/  LOP3.LUT R3, R18, 0x3, RZ, 0xc0, !PT ;  /* 0x0000000312037812 */ /* 0x000fe200078ec0ff */
[----:B------:R-:W-:Y:S01]  /*1e70*/  UISETP.GT.U32.AND UP0, UPT, UR40, 0x3, !UP0 ;  /* 0x000000032800788c */ /* 0x000fe2000c704070 */
[----:B------:R-:W-:Y:S01]  /*1e80*/  IMAD R4, R21, UR6, RZ ;  /* 0x0000000615047c24 */ /* 0x000fe2000f8e02ff */
[----:B---3--:R-:W-:Y:S01]  /*1e90*/  ISETP.GE.AND P0, PT, R13, R6, PT ;  /* 0x000000060d00720c */ /* 0x008fe20003f06270 */
[----:B------:R-:W-:Y:S01]  /*1ea0*/  IMAD R0, R0, -0x40, R5 ;  /* 0xffffffc000007824 */ /* 0x000fe200078e0205 */
[----:B------:R-:W-:Y:S01]  /*1eb0*/  USEL UR5, URZ, 0x1, !UP1 ;  /* 0x000000013f057887 */ /* 0x000fe2000c800000 */
[----:B------:R-:W-:Y:S01]  /*1ec0*/  IMAD R12, R3, -0x2, R6 ;  /* 0xfffffffe030c7824 */ /* 0x000fe200078e0206 */
[----:B------:R-:W-:Y:S01]  /*1ed0*/  USEL UR4, URZ, 0x1, !UP0 ;  /* 0x000000013f047887 */ /* 0x000fe2000c000000 */
[----:B------:R-:W-:Y:S01]  /*1ee0*/  IMAD.SHL.U32 R3, R153, 0x100, RZ ;  /* 0x0000010099037824 */ /* 0x000fe200078e00ff */
[----:B------:R-:W-:Y:S01]  /*1ef0*/  ULOP3.LUT UR39, UR39, 0x3, URZ, 0xc0, !UPT ;  /* 0x0000000327277892 */ /* 0x000fe2000f8ec03f */
[----:B------:R-:W-:Y:S01]  /*1f00*/  IMAD.SHL.U32 R6, R18, 0x2, RZ ;  /* 0x0000000212067824 */ /* 0x000fe200078e00ff */
[----:B------:R-:W-:Y:S01]  /*1f10*/  ULOP3.LUT UR38, UR4, UR38, UR5, 0x96, !UPT ;  /* 0x0000002604267292 */ /* 0x000fe2000f8e9605 */
[----:B------:R-:W-:Y:S01]  /*1f20*/  IMAD R11, R23, UR7, R4 ;  /* 0x00000007170b7c24 */ /* 0x000fe2000f8e0204 */
[----:B------:R-:W-:Y:S01]  /*1f30*/  ISETP.GE.OR P0, PT, R3, UR8, P0 ;  /* 0x0000000803007c0c */ /* 0x000fe20008706670 */
[----:B------:R-:W-:Y:S01]  /*1f40*/  IMAD.MOV.U32 R153, RZ, RZ, -0x1 ;  /* 0xffffffffff997424 */ /* 0x000fe200078e00ff */
[----:B------:R-:W-:-:S02]  /*1f50*/  LOP3.LUT R6, R13, 0x6, R6, 0xf8, !PT ;  /* 0x000000060d067812 */ /* 0x000fc400078ef806 */
[----:B------:R-:W-:Y:S01]  /*1f60*/  IADD3 R3, -R3, UR8, R0 ;  /* 0x0000000803037c10 */ /* 0x000fe2000fffe100 */
[----:B------:R-:W-:Y:S01]  /*1f70*/  IMAD.IADD R0, R12, 0x1, -R13 ;  /* 0x000000010c007824 */ /* 0x000fe200078e0a0d */
[----:B------:R-:W-:Y:S02]  /*1f80*/  SHF.R.S32.HI R7, RZ, 0x1f, R6 ;  /* 0x0000001fff077819 */ /* 0x000fe40000011406 */
[----:B------:R-:W-:Y:S01]  /*1f90*/  LOP3.LUT R157, R8, R157, R10, 0xfe, !PT ;  /* 0x0000009d089d7212 */ /* 0x000fe200078efe0a */
[----:B------:R-:W-:-:S04]  /*1fa0*/  IMAD.WIDE.U32 R4, R23, UR6, R6 ;  /* 0x0000000617047c25 */ /* 0x000fc8000f8e0006 */
[----:B------:R-:W-:Y:S01]  /*1fb0*/  IMAD.MOV.U32 R10, RZ, RZ, R4 ;  /* 0x000000ffff0a7224 */ /* 0x000fe200078e0004 */
[----:B------:R-:W-:Y:S01]  /*1fc0*/  IADD3 R11, R5, R11, RZ ;  /* 0x0000000b050b7210 */ /* 0x000fe20007ffe0ff */
[----:B------:R-:W-:Y:S06]  /*1fd0*/  @P0 BRA `(.L_x_32) ;  /* 0x0000008400680947 */ /* 0x000fec0003800000 */
[----:B------:R-:W0:Y:S01]  /*1fe0*/  LDC.64 R4, c[0x0][0x5c8] ;  /* 0x00017200ff047b82 */ /* 0x000e220000000a00 */
[----:B-----5:R-:W-:Y:S01]  /*1ff0*/  FSETP.NEU.AND P0, PT, R156, RZ, PT ;  /* 0x000000ff9c00720b */ /* 0x020fe20003f0d000 */
[----:B------:R-:W-:Y:S01]  /*2000*/  BSSY B0, `(.L_x_32) ;  /* 0x0000857000007945 */ /* 0x000fe20003800000 */
[----:B------:R-:W-:-:S04]  /*2010*/  ISETP.GT.AND P3, PT, R3, RZ, PT ;  /* 0x000000ff0300720c */ /* 0x000fc80003f64270 */
[----:B------:R-:W-:Y:S01]  /*2020*/  ISETP.GT.AND P1, PT, R0, RZ, P3 ;  /* 0x000000ff0000720c */ /* 0x000fe20001f24270 */
[-C--:B0-----:R-:W-:Y:S02]  /*2030*/  IMAD R12, R9, R4.reuse, RZ ;  /* 0x00000004090c7224 */ /* 0x081fe400078e02ff */
[----:B------:R-:W-:-:S04]  /*2040*/  IMAD.WIDE.U32 R168, R157, R4, R10 ;  /* 0x000000049da87225 */ /* 0x000fc800078e000a */
[----:B------:R-:W-:-:S04]  /*2050*/  IMAD R11, R157, R5, R12 ;  /* 0x000000059d0b7224 */ /* 0x000fc800078e020c */
[----:B------:R-:W-:Y:S01]  /*2060*/  IMAD.IADD R167, R169, 0x1, R11 ;  /* 0x00000001a9a77824 */ /* 0x000fe200078e020b */
[----:B------:R-:W-:Y:S06]  /*2070*/  @!P0 BRA `(.L_x_33) ;  /* 0x0000006000088947 */ /* 0x000fec0003800000 */
[----:B------:R-:W0:Y:S01]  /*2080*/  LDC.64 R12, c[0x0][0x5b8] ;  /* 0x00016e00ff0c7b82 */ /* 0x000e220000000a00 */
[----:B------:R-:W-:-:S07]  /*2090*/  ULDC.64 UR4, c[0x0][0x5c0] ;  /* 0x0001700000047ab9 */ /* 0x000fce0000000a00 */
[----:B------:R-:W1:Y:S08]  /*20a0*/  LDC.64 R14, c[0x0][0x5b0] ;  /* 0x00016c00ff0e7b82 */ /* 0x000e700000000a00 */
[----:B------:R-:W2:Y:S01]  /*20b0*/  LDC.64 R10, c[0x0][0x5a8] ;  /* 0x00016a00ff0a7b82 */ /* 0x000ea20000000a00 */
[----:B0-----:R-:W-:-:S04]  /*20c0*/  IMAD R20, R21, R12, RZ ;  /* 0x0000000c15147224 */ /* 0x001fc800078e02ff */
[C---:B------:R-:W-:Y:S02]  /*20d0*/  IMAD R13, R23.reuse, R13, R20 ;  /* 0x0000000d170d7224 */ /* 0x040fe400078e0214 */
[----:B------:R-:W-:-:S04]  /*20e0*/  IMAD.WIDE.U32 R20, R23, R12, R6 ;  /* 0x0000000c17147225 */ /* 0x000fc800078e0006 */
[-C--:B-1----:R-:W-:Y:S02]  /*20f0*/  IMAD R154, R9, R14.reuse, RZ ;  /* 0x0000000e099a7224 */ /* 0x082fe400078e02ff */
[----:B------:R-:W-:Y:S02]  /*2100*/  IMAD.IADD R159, R21, 0x1, R13 ;  /* 0x00000001159f7824 */ /* 0x000fe400078e020d */
[----:B------:R-:W-:Y:S02]  /*2110*/  IMAD.MOV.U32 R158, RZ, RZ, R20 ;  /* 0x000000ffff9e7224 */ /* 0x000fe400078e0014 */
[C---:B------:R-:W-:Y:S02]  /*2120*/  IMAD R169, R157.reuse, R15, R154 ;  /* 0x0000000f9da97224 */ /* 0x040fe400078e029a */
[----:B------:R-:W-:-:S04]  /*2130*/  IMAD.WIDE.U32 R160, R157, R14, R158 ;  /* 0x0000000e9da07225 */ /* 0x000fc800078e009e */
[----:B------:R-:W-:Y:S01]  /*2140*/  IMAD.IADD R154, R161, 0x1, R169 ;  /* 0x00000001a19a7824 */ /* 0x000fe200078e02a9 */
[----:B--2---:R-:W-:-:S04]  /*2150*/  LEA R162, P0, R160, R10, 0x1 ;  /* 0x0000000aa0a27211 */ /* 0x004fc800078008ff */
[----:B------:R-:W-:-:S05]  /*2160*/  LEA.HI.X R163, R160, R11, R154, 0x1, P0 ;  /* 0x0000000ba0a37211 */ /* 0x000fca00000f0c9a */
[----:B------:R-:W2:Y:S01]  /*2170*/  @P1 LDG.E.LTC128B.U16 R154, desc[UR36][R162.64] ;  /* 0x00000024a29a1981 */ /* 0x000ea2000c1e1520 */
[----:B------:R-:W-:Y:S01]  /*2180*/  IMAD.WIDE.U32 R164, R157, R14, R6 ;  /* 0x0000000e9da47225 */ /* 0x000fe200078e0006 */
[----:B------:R-:W-:Y:S01]  /*2190*/  ISETP.GT.AND P2, PT, R0, 0x1, P3 ;  /* 0x000000010000780c */ /* 0x000fe20001f44270 */
[----:B------:R-:W-:Y:S01]  /*21a0*/  BSSY B1, `(.L_x_34) ;  /* 0x0000012000017945 */ /* 0x000fe20003800000 */
[----:B------:R-:W-:Y:S01]  /*21b0*/  LEA R160, P0, R168, UR4, 0x1 ;  /* 0x00000004a8a07c11 */ /* 0x000fe2000f8008ff */
[----:B------:R-:W-:Y:S02]  /*21c0*/  IMAD.IADD R165, R169, 0x1, R165 ;  /* 0x00000001a9a57824 */ /* 0x000fe400078e02a5 */
[----:B------:R-:W-:-:S04]  /*21d0*/  IMAD.WIDE.U32 R164, R23, R12, R164 ;  /* 0x0000000c17a47225 */ /* 0x000fc800078e00a4 */
[----:B--2---:R-:W-:-:S05]  /*21e0*/  HADD2.F32 R161, -RZ, R154.H0_H0 ;  /* 0x2000009affa17230 */ /* 0x004fca0000004100 */
[----:B------:R-:W-:-:S04]  /*21f0*/  FMUL R161, R161, R156 ;  /* 0x0000009ca1a17220 */ /* 0x000fc80000400000 */
[----:B------:R-:W-:Y:S01]  /*2200*/  FFMA R161, R88, R155, R161 ;  /* 0x0000009b58a17223 */ /* 0x000fe200000000a1 */
[----:B------:R-:W-:-:S04]  /*2210*/  IMAD.IADD R88, R13, 0x1, R165 ;  /* 0x000000010d587824 */ /* 0x000fc800078e02a5 */
[----:B------:R-:W-:Y:S02]  /*2220*/  F2FP.F16.F32.PACK_AB R163, RZ, R161 ;  /* 0x000000a1ffa3723e */ /* 0x000fe400000000ff */
[----:B------:R-:W-:Y:S02]  /*2230*/  LEA.HI.X R161, R168, UR5, R167, 0x1, P0 ;  /* 0x00000005a8a17c11 */ /* 0x000fe400080f0ca7 */
[----:B------:R-:W-:Y:S02]  /*2240*/  PRMT R165, R163, 0x7610, R165 ;  /* 0x00007610a3a57816 */ /* 0x000fe400000000a5 */
[----:B------:R-:W-:-:S03]  /*2250*/  LEA R162, P0, R164, R10, 0x1 ;  /* 0x0000000aa4a27211 */ /* 0x000fc600078008ff */
[----:B------:R0:W-:Y:S01]  /*2260*/  @P1 STG.E.U16 desc[UR36][R160.64], R165 ;  /* 0x000000a5a0001986 */ /* 0x0001e2000c101524 */
[----:B------:R-:W-:Y:S02]  /*2270*/  LEA.HI.X R163, R164, R11, R88, 0x1, P0 ;  /* 0x0000000ba4a37211 */ /* 0x000fe400000f0c58 */
[C---:B------:R-:W-:Y:S02]  /*2280*/  SHF.L.U32 R164, R14.reuse, 0x3, RZ ;  /* 0x000000030ea47819 */ /* 0x040fe400000006ff */
[----:B0-----:R-:W-:Y:S01]  /*2290*/  SHF.L.U64.HI R165, R14, 0x3, R15 ;  /* 0x000000030ea57819 */ /* 0x001fe2000001020f */
[----:B------:R-:W-:Y:S06]  /*22a0*/  @!P2 BRA `(.L_x_35) ;  /* 0x000000000004a947 */ /* 0x000fec0003800000 */
[----:B------:R0:W5:Y:S02]  /*22b0*/  LDG.E.LTC128B.U16 R154, desc[UR36][R162.64+0x2] ;  /* 0x00000224a29a7981 */ /* 0x000164000c1e1520 */
.L_x_35:
[----:B------:R-:W-:Y:S05]  /*22c0*/  BSYNC B1 ;  /* 0x0000000000017941 */ /* 0x000fea0003800000 */
.L_x_34:
[----:B-----5:R-:W-:Y:S01]  /*22d0*/  HADD2.F32 R167, -RZ, R154.H0_H0 ;  /* 0x2000009affa77230 */ /* 0x020fe20000004100 */
[----:B------:R-:W-:Y:S01]  /*22e0*/  ISETP.GT.AND P0, PT, R3, 0x8, PT ;  /* 0x000000080300780c */ /* 0x000fe20003f04270 */
[----:B------:R-:W-:-:S04]  /*22f0*/  IMAD.WIDE.U32 R172, R157, R14, R164 ;  /* 0x0000000e9dac7225 */ /* 0x000fc800078e00a4 */
[----:B------:R-:W-:Y:S01]  /*2300*/  FMUL R88, R167, R156 ;  /* 0x0000009ca7587220 */ /* 0x000fe20000400000 */
[----:B------:R-:W-:Y:S01]  /*2310*/  IMAD.IADD R171, R169, 0x1, R173 ;  /* 0x00000001a9ab7824 */ /* 0x000fe200078e02ad */
[----:B------:R-:W-:Y:S02]  /*2320*/  IADD3 R167, P4, R20, R172, RZ ;  /* 0x000000ac14a77210 */ /* 0x000fe40007f9e0ff */
[----:B------:R-:W-:Y:S01]  /*2330*/  FFMA R89, R89, R155, R88 ;  /* 0x0000009b59597223 */ /* 0x000fe20000000058 */
[----:B------:R-:W-:Y:S02]  /*2340*/  ISETP.GT.AND P1, PT, R0, RZ, P0 ;  /* 0x000000ff0000720c */ /* 0x000fe40000724270 */
[----:B------:R-:W-:Y:S01]  /*2350*/  IMAD.X R168, R171, 0x1, R159, P4 ;  /* 0x00000001aba87824 */ /* 0x000fe200020e069f */
[----:B------:R-:W-:Y:S02]  /*2360*/  LEA R88, P4, R167, R10, 0x1 ;  /* 0x0000000aa7587211 */ /* 0x000fe400078808ff */
[----:B------:R-:W-:-:S02]  /*2370*/  F2FP.F16.F32.PACK_AB R169, RZ, R89 ;  /* 0x00000059ffa9723e */ /* 0x000fc400000000ff */
[--C-:B------:R-:W-:Y:S02]  /*2380*/  LEA.HI.X R89, R167, R11, R168.reuse, 0x1, P4 ;  /* 0x0000000ba7597211 */ /* 0x100fe400020f0ca8 */
[----:B------:R-:W-:-:S05]  /*2390*/  PRMT R168, R169, 0x7610, R168 ;  /* 0x00007610a9a87816 */ /* 0x000fca00000000a8 */
[----:B------:R1:W-:Y:S04]  /*23a0*/  @P2 STG.E.U16 desc[UR36][R160.64+0x2], R168 ;  /* 0x000002a8a0002986 */ /* 0x0003e8000c101524 */
[----:B------:R2:W3:Y:S01]  /*23b0*/  @P1 LDG.E.LTC128B.U16 R154, desc[UR36][R88.64] ;  /* 0x00000024589a1981 */ /* 0x0004e2000c1e1520 */
[----:B------:R-:W-:Y:S01]  /*23c0*/  IMAD.SHL.U32 R167, R4, 0x10, RZ ;  /* 0x0000001004a77824 */ /* 0x000fe200078e00ff */
[----:B------:R-:W-:Y:S01]  /*23d0*/  IADD3 R172, P2, R6, R172, RZ ;  /* 0x000000ac06ac7210 */ /* 0x000fe20007f5e0ff */
[----:B------:R-:W-:Y:S03]  /*23e0*/  BSSY B1, `(.L_x_36) ;  /* 0x0000011000017945 */ /* 0x000fe60003800000 */
[----:B------:R-:W-:Y:S01]  /*23f0*/  IADD3 R170, P4, R167, R160, RZ ;  /* 0x000000a0a7aa7210 */ /* 0x000fe20007f9e0ff */
[----:B------:R-:W-:Y:S01]  /*2400*/  IMAD.X R173, R7, 0x1, R171, P2 ;  /* 0x0000000107ad7824 */ /* 0x000fe200010e06ab */
[----:B------:R-:W-:Y:S01]  /*2410*/  ISETP.GT.AND P2, PT, R0, 0x1, P0 ;  /* 0x000000010000780c */ /* 0x000fe20000744270 */
[----:B------:R-:W-:-:S04]  /*2420*/  IMAD.WIDE.U32 R172, R23, R12, R172 ;  /* 0x0000000c17ac7225 */ /* 0x000fc800078e00ac */
[----:B-1----:R-:W-:Y:S01]  /*2430*/  IMAD.IADD R168, R13, 0x1, R173 ;  /* 0x000000010da87824 */ /* 0x002fe200078e02ad */
[----:B--2---:R-:W-:-:S04]  /*2440*/  LEA R88, P5, R172, R10, 0x1 ;  /* 0x0000000aac587211 */ /* 0x004fc800078a08ff */
[----:B------:R-:W-:Y:S01]  /*2450*/  LEA.HI.X R89, R172, R11, R168, 0x1, P5 ;  /* 0x0000000bac597211 */ /* 0x000fe200028f0ca8 */
[----:B---3--:R-:W-:-:S05]  /*2460*/  HADD2.F32 R169, -RZ, R154.H0_H0 ;  /* 0x2000009affa97230 */ /* 0x008fca0000004100 */
[----:B------:R-:W-:-:S04]  /*2470*/  FMUL R169, R169, R156 ;  /* 0x0000009ca9a97220 */ /* 0x000fc80000400000 */
[----:B------:R-:W-:Y:S01]  /*2480*/  FFMA R90, R90, R155, R169 ;  /* 0x0000009b5a5a7223 */ /* 0x000fe200000000a9 */
[----:B------:R-:W-:-:S04]  /*2490*/  SHF.L.U64.HI R169, R4, 0x4, R5 ;  /* 0x0000000404a97819 */ /* 0x000fc80000010205 */
[----:B------:R-:W-:Y:S01]  /*24a0*/  F2FP.F16.F32.PACK_AB R90, RZ, R90 ;  /* 0x0000005aff5a723e */ /* 0x000fe200000000ff */
[----:B------:R-:W-:-:S05]  /*24b0*/  IMAD.X R171, R169, 0x1, R161, P4 ;  /* 0x00000001a9ab7824 */ /* 0x000fca00020e06a1 */
[----:B------:R1:W-:Y:S01]  /*24c0*/  @P1 STG.E.U16 desc[UR36][R170.64], R90 ;  /* 0x0000005aaa001986 */ /* 0x0003e2000c101524 */
[----:B------:R-:W-:Y:S05]  /*24d0*/  @!P2 BRA `(.L_x_37) ;  /* 0x000000000004a947 */ /* 0x000fea0003800000 */
[----:B------:R2:W5:Y:S02]  /*24e0*/  LDG.E.LTC128B.U16 R154, desc[UR36][R88.64+0x2] ;  /* 0x00000224589a7981 */ /* 0x000564000c1e1520 */
.L_x_37:
[----:B------:R-:W-:Y:S05]  /*24f0*/  BSYNC B1 ;  /* 0x0000000000017941 */ /* 0x000fea0003800000 */
.L_x_36:
[----:B-----5:R-:W-:Y:S01]  /*2500*/  HADD2.F32 R173, -RZ, R154.H0_H0 ;  /* 0x2000009affad7230 */ /* 0x020fe20000004100 */
[----:B------:R-:W-:Y:S01]  /*2510*/  ISETP.GT.AND P1, PT, R0, 0x8, P3 ;  /* 0x000000080000780c */ /* 0x000fe20001f24270 */
[----:B------:R-:W-:Y:S03]  /*2520*/  BSSY B1, `(.L_x_38) ;  /* 0x000000a000017945 */ /* 0x000fe60003800000 */
[----:B-1----:R-:W-:-:S04]  /*2530*/  FMUL R90, R173, R156 ;  /* 0x0000009cad5a7220 */ /* 0x002fc80000400000 */
[----:B------:R-:W-:Y:S01]  /*2540*/  FFMA R90, R91, R155, R90 ;  /* 0x0000009b5b5a7223 */ /* 0x000fe2000000005a */
[----:B------:R-:W-:-:S04]  /*2550*/  @P2 IMAD.MOV.U32 R91, RZ, RZ, R171 ;  /* 0x000000ffff5b2224 */ /* 0x000fc800078e00ab */
[----:B------:R-:W-:-:S04]  /*2560*/  F2FP.F16.F32.PACK_AB R90, RZ, R90 ;  /* 0x0000005aff5a723e */ /* 0x000fc800000000ff */
[----:B------:R-:W-:Y:S01]  /*2570*/  PRMT R168, R90, 0x7610, R168 ;  /* 0x000076105aa87816 */ /* 0x000fe200000000a8 */
[----:B------:R-:W-:-:S05]  /*2580*/  @P2 IMAD.MOV.U32 R90, RZ, RZ, R170 ;  /* 0x000000ffff5a2224 */ /* 0x000fca00078e00aa */
[----:B------:R1:W-:Y:S01]  /*2590*/  @P2 STG.E.U16 desc[UR36][R90.64+0x2], R168 ;  /* 0x000002a85a002986 */ /* 0x0003e2000c101524 */
[----:B------:R-:W-:Y:S05]  /*25a0*/  @!P1 BRA `(.L_x_39) ;  /* 0x0000000000049947 */ /* 0x000fea0003800000 */
[----:B------:R3:W5:Y:S02]  /*25b0*/  LDG.E.LTC128B.U16 R154, desc[UR36][R162.64+0x10] ;  /* 0x00001024a29a7981 */ /* 0x000764000c1e1520 */
.L_x_39:
[----:B------:R-:W-:Y:S05]  /*25c0*/  BSYNC B1 ;  /* 0x0000000000017941 */ /* 0x000fea0003800000 */
.L_x_38:
[----:B-1---5:R-:W-:Y:S01]  /*25d0*/  HADD2.F32 R91, -RZ, R154.H0_H0 ;  /* 0x2000009aff5b7230 */ /* 0x022fe20000004100 */
[----:B------:R-:W-:Y:S01]  /*25e0*/  ISETP.GT.AND P2, PT, R0, 0x9, P3 ;  /* 0x000000090000780c */ /* 0x000fe20001f44270 */
[----:B------:R-:W-:Y:S01]  /*25f0*/  @P1 IMAD.MOV.U32 R90, RZ, RZ, R160 ;  /* 0x000000ffff5a1224 */ /* 0x000fe200078e00a0 */
[----:B------:R-:W-:Y:S02]  /*2600*/  BSSY B1, `(.L_x_40) ;  /* 0x0000009000017945 */ /* 0x000fe40003800000 */
[----:B------:R-:W-:-:S04]  /*2610*/  FMUL R91, R91, R156 ;  /* 0x0000009c5b5b7220 */ /* 0x000fc80000400000 */
[----:B------:R-:W-:-:S05]  /*2620*/  FFMA R91, R92, R155, R91 ;  /* 0x0000009b5c5b7223 */ /* 0x000fca000000005b */
[----:B------:R-:W-:-:S04]  /*2630*/  F2FP.F16.F32.PACK_AB R91, RZ, R91 ;  /* 0x0000005bff5b723e */ /* 0x000fc800000000ff */
[----:B------:R-:W-:Y:S02]  /*2640*/  PRMT R92, R91, 0x7610, R92 ;  /* 0x000076105b5c7816 */ /* 0x000fe4000000005c */
[----:B------:R-:W-:-:S05]  /*2650*/  @P1 MOV R91, R161 ;  /* 0x000000a1005b1202 */ /* 0x000fca0000000f00 */
[----:B------:R1:W-:Y:S01]  /*2660*/  @P1 STG.E.U16 desc[UR36][R90.64+0x10], R92 ;  /* 0x0000105c5a001986 */ /* 0x0003e2000c101524 */
[----:B------:R-:W-:Y:S05]  /*2670*/  @!P2 BRA `(.L_x_41) ;  /* 0x000000000004a947 */ /* 0x000fea0003800000 */
[----:B------:R4:W5:Y:S02]  /*2680*/  LDG.E.LTC128B.U16 R154, desc[UR36][R162.64+0x12] ;  /* 0x00001224a29a7981 */ /* 0x000964000c1e1520 */
.L_x_41:
[----:B------:R-:W-:Y:S05]  /*2690*/  BSYNC B1 ;  /* 0x0000000000017941 */ /* 0x000fea0003800000 */
.L_x_40:
[----:B-1---5:R-:W-:Y:S01]  /*26a0*/  HADD2.F32 R91, -RZ, R154.H0_H0 ;  /* 0x2000009aff5b7230 */ /* 0x022fe20000004100 */
[----:B------:R-:W-:Y:S01]  /*26b0*/  ISETP.GT.AND P1, PT, R0, 0x8, P0 ;  /* 0x000000080000780c */ /* 0x000fe20000724270 */
[----:B------:R-:W-:Y:S03]  /*26c0*/  BSSY B1, `(.L_x_42) ;  /* 0x000000a000017945 */ /* 0x000fe60003800000 */
[----:B------:R-:W-:Y:S01]  /*26d0*/  FMUL R90, R91, R156 ;  /* 0x0000009c5b5a7220 */ /* 0x000fe20000400000 */
[----:B------:R-:W-:-:S03]  /*26e0*/  @P2 IMAD.MOV.U32 R91, RZ, RZ, R161 ;  /* 0x000000ffff5b2224 */ /* 0x000fc600078e00a1 */
[----:B------:R-:W-:-:S05]  /*26f0*/  FFMA R90, R93, R155, R90 ;  /* 0x0000009b5d5a7223 */ /* 0x000fca000000005a */
[----:B------:R-:W-:-:S04]  /*2700*/  F2FP.F16.F32.PACK_AB R90, RZ, R90 ;  /* 0x0000005aff5a723e */ /* 0x000fc800000000ff */
[----:B------:R-:W-:Y:S01]  /*2710*/  PRMT R92, R90, 0x7610, R92 ;  /* 0x000076105a5c7816 */ /* 0x000fe2000000005c */
[----:B------:R-:W-:-:S05]  /*2720*/  @P2 IMAD.MOV.U32 R90, RZ, RZ, R160 ;  /* 0x000000ffff5a2224 */ /* 0x000fca00078e00a0 */
[----:B------:R1:W-:Y:S01]  /*2730*/  @P2 STG.E.U16 desc[UR36][R90.64+0x12], R92 ;  /* 0x0000125c5a002986 */ /* 0x0003e2000c101524 */
[----:B------:R-:W-:Y:S05]  /*2740*/  @!P1 BRA `(.L_x_43) ;  /* 0x0000000000049947 */ /* 0x000fea0003800000 */
[----:B------:R0:W5:Y:S02]  /*2750*/  LDG.E.LTC128B.U16 R154, desc[UR36][R88.64+0x10] ;  /* 0x00001024589a7981 */ /* 0x000164000c1e1520 */
.L_x_43:
[----:B------:R-:W-:Y:S05]  /*2760*/  BSYNC B1 ;  /* 0x0000000000017941 */ /* 0x000fea0003800000 */
.L_x_42:
[----:B-1---5:R-:W-:Y:S01]  /*2770*/  HADD2.F32 R91, -RZ, R154.H0_H0 ;  /* 0x2000009aff5b7230 */ /* 0x022fe20000004100 */
[----:B------:R-:W-:Y:S01]  /*2780*/  ISETP.GT.AND P2, PT, R0, 0x9, P0 ;  /* 0x000000090000780c */ /* 0x000fe20000744270 */
[----:B------:R-:W-:Y:S01]  /*2790*/  @P1 IMAD.MOV.U32 R90, RZ, RZ, R170 ;  /* 0x000000ffff5a1224 */ /* 0x000fe200078e00aa */
[----:B------:R-:W-:Y:S02]  /*27a0*/  BSSY B1, `(.L_x_44) ;  /* 0x0000009000017945 */ /* 0x000fe40003800000 */
[----:B------:R-:W-:-:S04]  /*27b0*/  FMUL R91, R91, R156 ;  /* 0x0000009c5b5b7220 */ /* 0x000fc80000400000 */
[----:B------:R-:W-:-:S05]  /*27c0*/  FFMA R91, R94, R155, R91 ;  /* 0x0000009b5e5b7223 */ /* 0x000fca000000005b */
[----:B------:R-:W-:-:S04]  /*27d0*/  F2FP.F16.F32.PACK_AB R91, RZ, R91 ;  /* 0x0000005bff5b723e */ /* 0x000fc800000000ff */
[----:B------:R-:W-:Y:S01]  /*27e0*/  PRMT R92, R91, 0x7610, R92 ;  /* 0x000076105b5c7816 */ /* 0x000fe2000000005c */
[----:B------:R-:W-:-:S05]  /*27f0*/  @P1 IMAD.MOV.U32 R91, RZ, RZ, R171 ;  /* 0x000000ffff5b1224 */ /* 0x000fca00078e00ab */
[----:B------:R1:W-:Y:S01]  /*2800*/  @P1 STG.E.U16 desc[UR36][R90.64+0x10], R92 ;  /* 0x0000105c5a001986 */ /* 0x0003e2000c101524 */
[----:B------:R-:W-:Y:S05]  /*2810*/  @!P2 BRA `(.L_x_45) ;  /* 0x000000000004a947 */ /* 0x000fea0003800000 */
[----:B------:R0:W5:Y:S02]  /*2820*/  LDG.E.LTC128B.U16 R154, desc[UR36][R88.64+0x12] ;  /* 0x00001224589a7981 */ /* 0x000164000c1e1520 */
.L_x_45:
[----:B------:R-:W-:Y:S05]  /*2830*/  BSYNC B1 ;  /* 0x0000000000017941 */ /* 0x000fea0003800000 */
.L_x_44:
        /* <DEDUP_REMOVED lines=12> */
.L_x_47:
[----:B------:R-:W-:Y:S05]  /*2900*/  BSYNC B1 ;  /* 0x0000000000017941 */ /* 0x000fea0003800000 */
.L_x_46:
        /* <DEDUP_REMOVED lines=12> */
.L_x_49:
[----:B------:R-:W-:Y:S05]  /*29d0*/  BSYNC B1 ;  /* 0x0000000000017941 */ /* 0x000fea0003800000 */
.L_x_48:
[----:B-1---5:R-:W-:Y:S01]  /*29e0*/  HADD2.F32 R91, -RZ, R154.H0_H0 ;  /* 0x2000009aff5b7230 */ /* 0x022fe20000004100 */
[----:B------:R-:W-:Y:S01]  /*29f0*/  ISETP.GT.AND P1, PT, R0, 0x10, P0 ;  /* 0x000000100000780c */ /* 0x000fe20000724270 */
[----:B------:R-:W-:Y:S03]  /*2a00*/  BSSY B1, `(.L_x_50) ;  /* 0x000000a000017945 */ /* 0x000fe60003800000 */
[----:B------:R-:W-:Y:S01]  /*2a10*/  FMUL R90, R91, R156 ;  /* 0x0000009c5b5a7220 */ /* 0x000fe20000400000 */
[----:B------:R-:W-:-:S03]  /*2a20*/  @P2 MOV R91, R161 ;  /* 0x000000a1005b2202 */ /* 0x000fc60000000f00 */
[----:B------:R-:W-:-:S05]  /*2a30*/  FFMA R90, R97, R155, R90 ;  /* 0x0000009b615a7223 */ /* 0x000fca000000005a */
[----:B------:R-:W-:-:S04]  /*2a40*/  F2FP.F16.F32.PACK_AB R90, RZ, R90 ;  /* 0x0000005aff5a723e */ /* 0x000fc800000000ff */
[----:B------:R-:W-:Y:S01]  /*2a50*/  PRMT R92, R90, 0x7610, R92 ;  /* 0x000076105a5c7816 */ /* 0x000fe2000000005c */
[----:B------:R-:W-:-:S05]  /*2a60*/  @P2 IMAD.MOV.U32 R90, RZ, RZ, R160 ;  /* 0x000000ffff5a2224 */ /* 0x000fca00078e00a0 */
[----:B------:R1:W-:Y:S01]  /*2a70*/  @P2 STG.E.U16 desc[UR36][R90.64+0x22], R92 ;  /* 0x0000225c5a002986 */ /* 0x0003e2000c101524 */
[----:B------:R-:W-:Y:S05]  /*2a80*/  @!P1 BRA `(.L_x_51) ;  /* 0x0000000000049947 */ /* 0x000fea0003800000 */
[----:B------:R0:W5:Y:S02]  /*2a90*/  LDG.E.LTC128B.U16 R154, desc[UR36][R88.64+0x20] ;  /* 0x00002024589a7981 */ /* 0x000164000c1e1520 */
.L_x_51:
[----:B------:R-:W-:Y:S05]  /*2aa0*/  BSYNC B1 ;  /* 0x0000000000017941 */ /* 0x000fea0003800000 */
.L_x_50:
        /* <DEDUP_REMOVED lines=12> */
.L_x_53:
[----:B------:R-:W-:Y:S05]  /*2b70*/  BSYNC B1 ;  /* 0x0000000000017941 */ /* 0x000fea0003800000 */
.L_x_52:
        /* <DEDUP_REMOVED lines=12> */
.L_x_55:
[----:B------:R-:W-:Y:S05]  /*2c40*/  BSYNC B1 ;  /* 0x0000000000017941 */ /* 0x000fea0003800000 */
.L_x_54:
        /* <DEDUP_REMOVED lines=12> */
.L_x_57:
[----:B------:R-:W-:Y:S05]  /*2d10*/  BSYNC B1 ;  /* 0x0000000000017941 */ /* 0x000fea0003800000 */
.L_x_56:
        /* <DEDUP_REMOVED lines=12> */
.L_x_59:
[----:B------:R-:W-:Y:S05]  /*2de0*/  BSYNC B1 ;  /* 0x0000000000017941 */ /* 0x000fea0003800000 */
.L_x_58:
        /* <DEDUP_REMOVED lines=12> */
.L_x_61:
[----:B------:R-:W-:Y:S05]  /*2eb0*/  BSYNC B1 ;  /* 0x0000000000017941 */ /* 0x000fea0003800000 */
.L_x_60:
        /* <DEDUP_REMOVED lines=12> */
.L_x_63:
[----:B------:R-:W-:Y:S05]  /*2f80*/  BSYNC B1 ;  /* 0x0000000000017941 */ /* 0x000fea0003800000 */
.L_x_62:
        /* <DEDUP_REMOVED lines=12> */
.L_x_65:
[----:B------:R-:W-:Y:S05]  /*3050*/  BSYNC B1 ;  /* 0x0000000000017941 */ /* 0x000fea0003800000 */
.L_x_64:
        /* <DEDUP_REMOVED lines=12> */
.L_x_67:
[----:B------:R-:W-:Y:S05]  /*3120*/  BSYNC B1 ;  /* 0x0000000000017941 */ /* 0x000fea0003800000 */
.L_x_66:
        /* <DEDUP_REMOVED lines=12> */
.L_x_69:
[----:B------:R-:W-:Y:S05]  /*31f0*/  BSYNC B1 ;  /* 0x0000000000017941 */ /* 0x000fea0003800000 */
.L_x_68:
        /* <DEDUP_REMOVED lines=12> */
.L_x_71:
[----:B------:R-:W-:Y:S05]  /*32c0*/  BSYNC B1 ;  /* 0x0000000000017941 */ /* 0x000fea0003800000 */
.L_x_70:
        /* <DEDUP_REMOVED lines=12> */
.L_x_73:
[----:B------:R-:W-:Y:S05]  /*3390*/  BSYNC B1 ;  /* 0x0000000000017941 */ /* 0x000fea0003800000 */
.L_x_72:
        /* <DEDUP_REMOVED lines=12> */
.L_x_75:
[----:B------:R-:W-:Y:S05]  /*3460*/  BSYNC B1 ;  /* 0x0000000000017941 */ /* 0x000fea0003800000 */
.L_x_74:
        /* <DEDUP_REMOVED lines=12> */
.L_x_77:
[----:B------:R-:W-:Y:S05]  /*3530*/  BSYNC B1 ;  /* 0x0000000000017941 */ /* 0x000fea0003800000 */
.L_x_76:
        /* <DEDUP_REMOVED lines=12> */
.L_x_79:
[----:B------:R-:W-:Y:S05]  /*3600*/  BSYNC B1 ;  /* 0x0000000000017941 */ /* 0x000fea0003800000 */
.L_x_78:
        /* <DEDUP_REMOVED lines=12> */
.L_x_81:
[----:B------:R-:W-:Y:S05]  /*36d0*/  BSYNC B1 ;  /* 0x0000000000017941 */ /* 0x000fea0003800000 */
.L_x_80:
        /* <DEDUP_REMOVED lines=12> */
.L_x_83:
[----:B------:R-:W-:Y:S05]  /*37a0*/  BSYNC B1 ;  /* 0x0000000000017941 */ /* 0x000fea0003800000 */
.L_x_82:
        /* <DEDUP_REMOVED lines=12> */
.L_x_85:
[----:B------:R-:W-:Y:S05]  /*3870*/  BSYNC B1 ;  /* 0x0000000000017941 */ /* 0x000fea0003800000 */
.L_x_84:
        /* <DEDUP_REMOVED lines=12> */
.L_x_87:
[----:B------:R-:W-:Y:S05]  /*3940*/  BSYNC B1 ;  /* 0x0000000000017941 */ /* 0x000fea0003800000 */
.L_x_86:
        /* <DEDUP_REMOVED lines=12> */
.L_x_89:
[----:B------:R-:W-:Y:S05]  /*3a10*/  BSYNC B1 ;  /* 0x0000000000017941 */ /* 0x000fea0003800000 */
.L_x_88:
        /* <DEDUP_REMOVED lines=12> */
.L_x_91:
[----:B------:R-:W-:Y:S05]  /*3ae0*/  BSYNC B1 ;  /* 0x0000000000017941 */ /* 0x000fea0003800000 */
.L_x_90:
        /* <DEDUP_REMOVED lines=12> */
.L_x_93:
[----:B------:R-:W-:Y:S05]  /*3bb0*/  BSYNC B1 ;  /* 0x0000000000017941 */ /* 0x000fea0003800000 */
.L_x_92:
        /* <DEDUP_REMOVED lines=12> */
.L_x_95:
[----:B------:R-:W-:Y:S05]  /*3c80*/  BSYNC B1 ;  /* 0x0000000000017941 */ /* 0x000fea0003800000 */
.L_x_94:
        /* <DEDUP_REMOVED lines=12> */
.L_x_97:
[----:B------:R-:W-:Y:S05]  /*3d50*/  BSYNC B1 ;  /* 0x0000000000017941 */ /* 0x000fea0003800000 */
.L_x_96:
        /* <DEDUP_REMOVED lines=12> */
.L_x_99:
[----:B------:R-:W-:Y:S05]  /*3e20*/  BSYNC B1 ;  /* 0x0000000000017941 */ /* 0x000fea0003800000 */
.L_x_98:
        /* <DEDUP_REMOVED lines=12> */
.L_x_101:
[----:B------:R-:W-:Y:S05]  /*3ef0*/  BSYNC B1 ;  /* 0x0000000000017941 */ /* 0x000fea0003800000 */
.L_x_100:
        /* <DEDUP_REMOVED lines=12> */
.L_x_103:
[----:B------:R-:W-:Y:S05]  /*3fc0*/  BSYNC B1 ;  /* 0x0000000000017941 */ /* 0x000fea0003800000 */
.L_x_102:
        /* <DEDUP_REMOVED lines=12> */
.L_x_105:
[----:B------:R-:W-:Y:S05]  /*4090*/  BSYNC B1 ;  /* 0x0000000000017941 */ /* 0x000fea0003800000 */
.L_x_104:
        /* <DEDUP_REMOVED lines=12> */
.L_x_107:
[----:B------:R-:W-:Y:S05]  /*4160*/  BSYNC B1 ;  /* 0x0000000000017941 */ /* 0x000fea0003800000 */
.L_x_106:
        /* <DEDUP_REMOVED lines=12> */
.L_x_109:
[----:B------:R-:W-:Y:S05]  /*4230*/  BSYNC B1 ;  /* 0x0000000000017941 */ /* 0x000fea0003800000 */
.L_x_108:
        /* <DEDUP_REMOVED lines=12> */
.L_x_111:
[----:B------:R-:W-:Y:S05]  /*4300*/  BSYNC B1 ;  /* 0x0000000000017941 */ /* 0x000fea0003800000 */
.L_x_110:
        /* <DEDUP_REMOVED lines=12> */
.L_x_113:
[----:B------:R-:W-:Y:S05]  /*43d0*/  BSYNC B1 ;  /* 0x0000000000017941 */ /* 0x000fea0003800000 */
.L_x_112:
        /* <DEDUP_REMOVED lines=12> */
.L_x_115:
[----:B------:R-:W-:Y:S05]  /*44a0*/  BSYNC B1 ;  /* 0x0000000000017941 */ /* 0x000fea0003800000 */
.L_x_114:
        /* <DEDUP_REMOVED lines=12> */
.L_x_117:
[----:B------:R-:W-:Y:S05]  /*4570*/  BSYNC B1 ;  /* 0x0000000000017941 */ /* 0x000fea0003800000 */
.L_x_116:
        /* <DEDUP_REMOVED lines=12> */
.L_x_119:
[----:B------:R-:W-:Y:S05]  /*4640*/  BSYNC B1 ;  /* 0x0000000000017941 */ /* 0x000fea0003800000 */
.L_x_118:
        /* <DEDUP_REMOVED lines=12> */
.L_x_121:
[----:B------:R-:W-:Y:S05]  /*4710*/  BSYNC B1 ;  /* 0x0000000000017941 */ /* 0x000fea0003800000 */
.L_x_120:
        /* <DEDUP_REMOVED lines=12> */
.L_x_123:
[----:B------:R-:W-:Y:S05]  /*47e0*/  BSYNC B1 ;  /* 0x0000000000017941 */ /* 0x000fea0003800000 */
.L_x_122:
        /* <DEDUP_REMOVED lines=12> */
.L_x_125:
[----:B------:R-:W-:Y:S05]  /*48b0*/  BSYNC B1 ;  /* 0x0000000000017941 */ /* 0x000fea0003800000 */
.L_x_124:
        /* <DEDUP_REMOVED lines=12> */
.L_x_127:
[----:B------:R-:W-:Y:S05]  /*4980*/  BSYNC B1 ;  /* 0x0000000000017941 */ /* 0x000fea0003800000 */
.L_x_126:
        /* <DEDUP_REMOVED lines=12> */
.L_x_129:
[----:B------:R-:W-:Y:S05]  /*4a50*/  BSYNC B1 ;  /* 0x0000000000017941 */ /* 0x000fea0003800000 */
.L_x_128:
        /* <DEDUP_REMOVED lines=12> */
.L_x_131:
[----:B------:R-:W-:Y:S05]  /*4b20*/  BSYNC B1 ;  /* 0x0000000000017941 */ /* 0x000fea0003800000 */
.L_x_130:
        /* <DEDUP_REMOVED lines=12> */
.L_x_133:
[----:B------:R-:W-:Y:S05]  /*4bf0*/  BSYNC B1 ;  /* 0x0000000000017941 */ /* 0x000fea0003800000 */
.L_x_132:
        /* <DEDUP_REMOVED lines=12> */
.L_x_135:
[----:B------:R-:W-:Y:S05]  /*4cc0*/  BSYNC B1 ;  /* 0x0000000000017941 */ /* 0x000fea0003800000 */
.L_x_134:
        /* <DEDUP_REMOVED lines=12> */
.L_x_137:
[----:B------:R-:W-:Y:S05]  /*4d90*/  BSYNC B1 ;  /* 0x0000000000017941 */ /* 0x000fea0003800000 */
.L_x_136:
        /* <DEDUP_REMOVED lines=12> */
.L_x_139:
[----:B------:R-:W-:Y:S05]  /*4e60*/  BSYNC B1 ;  /* 0x0000000000017941 */ /* 0x000fea0003800000 */
.L_x_138:
        /* <DEDUP_REMOVED lines=12> */
.L_x_141:
[----:B------:R-:W-:Y:S05]  /*4f30*/  BSYNC B1 ;  /* 0x0000000000017941 */ /* 0x000fea0003800000 */
.L_x_140:
        /* <DEDUP_REMOVED lines=12> */
.L_x_143:
[----:B------:R-:W-:Y:S05]  /*5000*/  BSYNC B1 ;  /* 0x0000000000017941 */ /* 0x000fea0003800000 */
.L_x_142:
        /* <DEDUP_REMOVED lines=12> */
.L_x_145:
[----:B------:R-:W-:Y:S05]  /*50d0*/  BSYNC B1 ;  /* 0x0000000000017941 */ /* 0x000fea0003800000 */
.L_x_144:
        /* <DEDUP_REMOVED lines=12> */
.L_x_147:
[----:B------:R-:W-:Y:S05]  /*51a0*/  BSYNC B1 ;  /* 0x0000000000017941 */ /* 0x000fea0003800000 */
.L_x_146:
        /* <DEDUP_REMOVED lines=12> */
.L_x_149:
[----:B------:R-:W-:Y:S05]  /*5270*/  BSYNC B1 ;  /* 0x0000000000017941 */ /* 0x000fea0003800000 */
.L_x_148:
        /* <DEDUP_REMOVED lines=12> */
.L_x_151:
[----:B------:R-:W-:Y:S05]  /*5340*/  BSYNC B1 ;  /* 0x0000000000017941 */ /* 0x000fea0003800000 */
.L_x_150:
        /* <DEDUP_REMOVED lines=12> */
.L_x_153:
[----:B------:R-:W-:Y:S05]  /*5410*/  BSYNC B1 ;  /* 0x0000000000017941 */ /* 0x000fea0003800000 */
.L_x_152:
        /* <DEDUP_REMOVED lines=12> */
.L_x_155:
[----:B------:R-:W-:Y:S05]  /*54e0*/  BSYNC B1 ;  /* 0x0000000000017941 */ /* 0x000fea0003800000 */
.L_x_154:
[----:B-1---5:R-:W-:Y:S01]  /*54f0*/  HADD2.F32 R91, -RZ, R154.H0_H0 ;  /* 0x2000009aff5b7230 */ /* 0x022fe20000004100 */
[----:B------:R-:W-:Y:S01]  /*5500*/  ISETP.GT.AND P1, PT, R0, 0x79, P0 ;  /* 0x000000790000780c */ /* 0x000fe20000724270 */
[----:B------:R-:W-:Y:S01]  /*5510*/  @P2 IMAD.MOV.U32 R8, RZ, RZ, R170 ;  /* 0x000000ffff082224 */ /* 0x000fe200078e00aa */
[----:B------:R-:W-:Y:S01]  /*5520*/  IADD3 R157, P0, R157, 0x80, RZ ;  /* 0x000000809d9d7810 */ /* 0x000fe20007f1e0ff */
[----:B------:R-:W-:Y:S01]  /*5530*/  BSSY B1, `(.L_x_156) ;  /* 0x000000a000017945 */ /* 0x000fe20003800000 */
[----:B------:R-:W-:-:S04]  /*5540*/  FMUL R91, R91, R156 ;  /* 0x0000009c5b5b7220 */ /* 0x000fc80000400000 */
[----:B------:R-:W-:-:S05]  /*5550*/  FFMA R91, R150, R155, R91 ;  /* 0x0000009b965b7223 */ /* 0x000fca000000005b */
[----:B------:R-:W-:-:S04]  /*5560*/  F2FP.F16.F32.PACK_AB R91, RZ, R91 ;  /* 0x0000005bff5b723e */ /* 0x000fc800000000ff */
[----:B------:R-:W-:Y:S01]  /*5570*/  PRMT R90, R91, 0x7610, R90 ;  /* 0x000076105b5a7816 */ /* 0x000fe2000000005a */
[----:B------:R-:W-:Y:S02]  /*5580*/  IMAD.X R91, RZ, RZ, R9, P0 ;  /* 0x000000ffff5b7224 */ /* 0x000fe400000e0609 */
[----:B------:R-:W-:-:S05]  /*5590*/  @P2 IMAD.MOV.U32 R9, RZ, RZ, R171 ;  /* 0x000000ffff092224 */ /* 0x000fca00078e00ab */
[----:B------:R1:W-:Y:S01]  /*55a0*/  @P2 STG.E.U16 desc[UR36][R8.64+0xf0], R90 ;  /* 0x0000f05a08002986 */ /* 0x0003e2000c101524 */
[----:B------:R-:W-:Y:S05]  /*55b0*/  @!P1 BRA `(.L_x_157) ;  /* 0x0000000000049947 */ /* 0x000fea0003800000 */
[----:B------:R0:W5:Y:S02]  /*55c0*/  LDG.E.LTC128B.U16 R154, desc[UR36][R88.64+0xf2] ;  /* 0x0000f224589a7981 */ /* 0x000164000c1e1520 */
.L_x_157:
[----:B------:R-:W-:Y:S05]  /*55d0*/  BSYNC B1 ;  /* 0x0000000000017941 */ /* 0x000fea0003800000 */
.L_x_156:
[----:B-1---5:R-:W-:Y:S01]  /*55e0*/  HADD2.F32 R9, -RZ, R154.H0_H0 ;  /* 0x2000009aff097230 */ /* 0x022fe20000004100 */
[----:B------:R-:W-:Y:S01]  /*55f0*/  ISETP.GT.AND P0, PT, R3, 0x80, PT ;  /* 0x000000800300780c */ /* 0x000fe20003f04270 */
[----:B------:R-:W-:-:S03]  /*5600*/  IMAD R8, R91, R14, RZ ;  /* 0x0000000e5b087224 */ /* 0x000fc600078e02ff */
[----:B0-2---:R-:W-:Y:S01]  /*5610*/  FMUL R88, R9, R156 ;  /* 0x0000009c09587220 */ /* 0x005fe20000400000 */
[C---:B------:R-:W-:Y:S01]  /*5620*/  IMAD R97, R157.reuse, R15, R8 ;  /* 0x0000000f9d617224 */ /* 0x040fe200078e0208 */
[----:B------:R-:W-:Y:S01]  /*5630*/  ISETP.GT.AND P3, PT, R0, RZ, P0 ;  /* 0x000000ff0000720c */ /* 0x000fe20000764270 */
[----:B------:R-:W-:-:S04]  /*5640*/  IMAD.WIDE.U32 R8, R157, R14, R158 ;  /* 0x0000000e9d087225 */ /* 0x000fc800078e009e */
[----:B------:R-:W-:Y:S01]  /*5650*/  FFMA R151, R151, R155, R88 ;  /* 0x0000009b97977223 */ /* 0x000fe20000000058 */
[----:B------:R-:W-:Y:S01]  /*5660*/  IMAD.IADD R9, R9, 0x1, R97 ;  /* 0x0000000109097824 */ /* 0x000fe200078e0261 */
[----:B------:R-:W-:-:S03]  /*5670*/  LEA R88, P2, R8, R10, 0x1 ;  /* 0x0000000a08587211 */ /* 0x000fc600078408ff */
[----:B------:R-:W-:Y:S02]  /*5680*/  F2FP.F16.F32.PACK_AB R151, RZ, R151 ;  /* 0x00000097ff97723e */ /* 0x000fe400000000ff */
[----:B------:R-:W-:-:S03]  /*5690*/  LEA.HI.X R89, R8, R11, R9, 0x1, P2 ;  /* 0x0000000b08597211 */ /* 0x000fc600010f0c09 */
[----:B------:R0:W-:Y:S04]  /*56a0*/  @P1 STG.E.U16 desc[UR36][R170.64+0xf2], R151 ;  /* 0x0000f297aa001986 */ /* 0x0001e8000c101524 */
[----:B------:R-:W2:Y:S01]  /*56b0*/  @P3 LDG.E.LTC128B.U16 R154, desc[UR36][R88.64] ;  /* 0x00000024589a3981 */ /* 0x000ea2000c1e1520 */
[----:B------:R-:W-:Y:S01]  /*56c0*/  IMAD.WIDE.U32 R8, R157, R14, R6 ;  /* 0x0000000e9d087225 */ /* 0x000fe200078e0006 */
[C---:B------:R-:W-:Y:S01]  /*56d0*/  SHF.L.U32 R93, R4.reuse, 0x8, RZ ;  /* 0x00000008045d7819 */ /* 0x040fe200000006ff */
[----:B------:R-:W-:Y:S01]  /*56e0*/  BSSY B1, `(.L_x_158) ;  /* 0x0000011000017945 */ /* 0x000fe20003800000 */
[----:B------:R-:W-:Y:S01]  /*56f0*/  SHF.L.U64.HI R95, R4, 0x8, R5 ;  /* 0x00000008045f7819 */ /* 0x000fe20000010205 */
[----:B------:R-:W-:Y:S01]  /*5700*/  IMAD.IADD R9, R97, 0x1, R9 ;  /* 0x0000000161097824 */ /* 0x000fe200078e0209 */
[----:B------:R-:W-:Y:S01]  /*5710*/  ISETP.GT.AND P2, PT, R0, 0x1, P0 ;  /* 0x000000010000780c */ /* 0x000fe20000744270 */
[----:B------:R-:W-:Y:S01]  /*5720*/  IMAD.WIDE.U32 R90, R23, R12, R8 ;  /* 0x0000000c175a7225 */ /* 0x000fe200078e0008 */
[----:B------:R-:W-:-:S03]  /*5730*/  IADD3 R8, P1, R93, R160, RZ ;  /* 0x000000a05d087210 */ /* 0x000fc60007f3e0ff */
[----:B------:R-:W-:Y:S01]  /*5740*/  IMAD.IADD R5, R13, 0x1, R91 ;  /* 0x000000010d057824 */ /* 0x000fe200078e025b */
[----:B------:R-:W-:Y:S01]  /*5750*/  LEA R4, P4, R90, R10, 0x1 ;  /* 0x0000000a5a047211 */ /* 0x000fe200078808ff */
[----:B------:R-:W-:-:S03]  /*5760*/  IMAD.X R9, R95, 0x1, R161, P1 ;  /* 0x000000015f097824 */ /* 0x000fc600008e06a1 */
[----:B------:R-:W-:Y:S01]  /*5770*/  LEA.HI.X R5, R90, R11, R5, 0x1, P4 ;  /* 0x0000000b5a057211 */ /* 0x000fe200020f0c05 */
[----:B--2---:R-:W-:-:S05]  /*5780*/  HADD2.F32 R15, -RZ, R154.H0_H0 ;  /* 0x2000009aff0f7230 */ /* 0x004fca0000004100 */
[----:B------:R-:W-:-:S04]  /*5790*/  FMUL R15, R15, R156 ;  /* 0x0000009c0f0f7220 */ /* 0x000fc80000400000 */
[----:B------:R-:W-:-:S05]  /*57a0*/  FFMA R15, R24, R155, R15 ;  /* 0x0000009b180f7223 */ /* 0x000fca000000000f */
[----:B------:R-:W-:-:S05]  /*57b0*/  F2FP.F16.F32.PACK_AB R15, RZ, R15 ;  /* 0x0000000fff0f723e */ /* 0x000fca00000000ff */
[----:B------:R0:W-:Y:S01]  /*57c0*/  @P3 STG.E.U16 desc[UR36][R8.64], R15 ;  /* 0x0000000f08003986 */ /* 0x0001e2000c101524 */
[----:B------:R-:W-:Y:S05]  /*57d0*/  @!P2 BRA `(.L_x_159) ;  /* 0x000000000004a947 */ /* 0x000fea0003800000 */
[----:B------:R1:W5:Y:S02]  /*57e0*/  LDG.E.LTC128B.U16 R154, desc[UR36][R4.64+0x2] ;  /* 0x00000224049a7981 */ /* 0x000364000c1e1520 */
.L_x_159:
[----:B------:R-:W-:Y:S05]  /*57f0*/  BSYNC B1 ;  /* 0x0000000000017941 */ /* 0x000fea0003800000 */
.L_x_158:
[----:B0----5:R-:W-:Y:S01]  /*5800*/  HADD2.F32 R15, -RZ, R154.H0_H0 ;  /* 0x2000009aff0f7230 */ /* 0x021fe20000004100 */
[----:B------:R-:W-:Y:S01]  /*5810*/  ISETP.GT.AND P1, PT, R3, 0x88, PT ;  /* 0x000000880300780c */ /* 0x000fe20003f24270 */
[----:B------:R-:W-:Y:S03]  /*5820*/  BSSY B1, `(.L_x_160) ;  /* 0x000000f000017945 */ /* 0x000fe60003800000 */
[----:B------:R-:W-:Y:S01]  /*5830*/  FMUL R24, R15, R156 ;  /* 0x0000009c0f187220 */ /* 0x000fe20000400000 */
[----:B------:R-:W-:Y:S01]  /*5840*/  IMAD.WIDE.U32 R14, R157, R14, R164 ;  /* 0x0000000e9d0e7225 */ /* 0x000fe200078e00a4 */
[----:B------:R-:W-:-:S03]  /*5850*/  ISETP.GT.AND P3, PT, R0, RZ, P1 ;  /* 0x000000ff0000720c */ /* 0x000fc60000f64270 */
[----:B------:R-:W-:Y:S01]  /*5860*/  FFMA R24, R25, R155, R24 ;  /* 0x0000009b19187223 */ /* 0x000fe20000000018 */
[----:B------:R-:W-:Y:S01]  /*5870*/  IMAD.IADD R97, R97, 0x1, R15 ;  /* 0x0000000161617824 */ /* 0x000fe200078e020f */
[-C--:B------:R-:W-:Y:S02]  /*5880*/  IADD3 R21, P5, R20, R14.reuse, RZ ;  /* 0x0000000e14157210 */ /* 0x080fe40007fbe0ff */
[----:B------:R-:W-:Y:S02]  /*5890*/  IADD3 R20, P4, R6, R14, RZ ;  /* 0x0000000e06147210 */ /* 0x000fe40007f9e0ff */
[----:B------:R-:W-:Y:S01]  /*58a0*/  F2FP.F16.F32.PACK_AB R24, RZ, R24 ;  /* 0x00000018ff18723e */ /* 0x000fe200000000ff */
[----:B------:R-:W-:Y:S01]  /*58b0*/  IMAD.X R158, R97, 0x1, R159, P5 ;  /* 0x00000001619e7824 */ /* 0x000fe200028e069f */
[----:B------:R-:W-:-:S03]  /*58c0*/  LEA R14, P5, R21, R10, 0x1 ;  /* 0x0000000a150e7211 */ /* 0x000fc600078a08ff */
[----:B------:R0:W-:Y:S01]  /*58d0*/  @P2 STG.E.U16 desc[UR36][R8.64+0x2], R24 ;  /* 0x0000021808002986 */ /* 0x0001e2000c101524 */
[----:B------:R-:W-:Y:S01]  /*58e0*/  LEA.HI.X R15, R21, R11, R158, 0x1, P5 ;  /* 0x0000000b150f7211 */ /* 0x000fe200028f0c9e */
[----:B------:R-:W-:Y:S08]  /*58f0*/  @!P3 BRA `(.L_x_161) ;  /* 0x000000000004b947 */ /* 0x000ff00003800000 */
[----:B------:R2:W5:Y:S02]  /*5900*/  LDG.E.LTC128B.U16 R154, desc[UR36][R14.64] ;  /* 0x000000240e9a7981 */ /* 0x000564000c1e1520 */
.L_x_161:
[----:B------:R-:W-:Y:S05]  /*5910*/  BSYNC B1 ;  /* 0x0000000000017941 */ /* 0x000fea0003800000 */
.L_x_160:
[----:B-----5:R-:W-:Y:S01]  /*5920*/  HADD2.F32 R3, -RZ, R154.H0_H0 ;  /* 0x2000009aff037230 */ /* 0x020fe20000004100 */
[----:B------:R-:W-:Y:S01]  /*5930*/  ISETP.GT.AND P2, PT, R0, 0x1, P1 ;  /* 0x000000010000780c */ /* 0x000fe20000f44270 */
[----:B------:R-:W-:Y:S01]  /*5940*/  IMAD.X R21, R7, 0x1, R97, P4 ;  /* 0x0000000107157824 */ /* 0x000fe200020e0661 */
[----:B------:R-:W-:Y:S01]  /*5950*/  IADD3 R6, P4, R8, R167, RZ ;  /* 0x000000a708067210 */ /* 0x000fe20007f9e0ff */
[----:B------:R-:W-:Y:S01]  /*5960*/  BSSY B1, `(.L_x_162) ;  /* 0x000000c000017945 */ /* 0x000fe20003800000 */
[----:B------:R-:W-:Y:S01]  /*5970*/  FMUL R3, R3, R156 ;  /* 0x0000009c03037220 */ /* 0x000fe20000400000 */
[----:B--2---:R-:W-:-:S04]  /*5980*/  IMAD.WIDE.U32 R14, R23, R12, R20 ;  /* 0x0000000c170e7225 */ /* 0x004fc800078e0014 */
[----:B------:R-:W-:Y:S01]  /*5990*/  FFMA R3, R26, R155, R3 ;  /* 0x0000009b1a037223 */ /* 0x000fe20000000003 */
[----:B------:R-:W-:Y:S01]  /*59a0*/  IMAD.X R7, R9, 0x1, R169, P4 ;  /* 0x0000000109077824 */ /* 0x000fe200020e06a9 */
[----:B------:R-:W-:Y:S01]  /*59b0*/  LEA R10, P5, R14, R10, 0x1 ;  /* 0x0000000a0e0a7211 */ /* 0x000fe200078a08ff */
[----:B------:R-:W-:Y:S02]  /*59c0*/  IMAD.IADD R13, R13, 0x1, R15 ;  /* 0x000000010d0d7824 */ /* 0x000fe400078e020f */
[----:B------:R-:W-:-:S03]  /*59d0*/  F2FP.F16.F32.PACK_AB R3, RZ, R3 ;  /* 0x00000003ff03723e */ /* 0x000fc600000000ff */
[----:B------:R-:W-:Y:S02]  /*59e0*/  LEA.HI.X R11, R14, R11, R13, 0x1, P5 ;  /* 0x0000000b0e0b7211 */ /* 0x000fe400028f0c0d */
[----:B------:R2:W-:Y:S01]  /*59f0*/  @P3 STG.E.U16 desc[UR36][R6.64], R3 ;  /* 0x0000000306003986 */ /* 0x0005e2000c101524 */
[----:B------:R-:W-:Y:S05]  /*5a00*/  @!P2 BRA `(.L_x_163) ;  /* 0x000000000004a947 */ /* 0x000fea0003800000 */
[----:B------:R0:W5:Y:S02]  /*5a10*/  LDG.E.LTC128B.U16 R154, desc[UR36][R10.64+0x2] ;  /* 0x000002240a9a7981 */ /* 0x000164000c1e1520 */
.L_x_163:
[----:B------:R-:W-:Y:S05]  /*5a20*/  BSYNC B1 ;  /* 0x0000000000017941 */ /* 0x000fea0003800000 */
.L_x_162:
[----:B--2--5:R-:W-:Y:S01]  /*5a30*/  HADD2.F32 R3, -RZ, R154.H0_H0 ;  /* 0x2000009aff037230 */ /* 0x024fe20000004100 */
[----:B------:R-:W-:Y:S01]  /*5a40*/  ISETP.GT.AND P3, PT, R0, 0x8, P0 ;  /* 0x000000080000780c */ /* 0x000fe20000764270 */
[----:B------:R-:W-:Y:S03]  /*5a50*/  BSSY B1, `(.L_x_164) ;  /* 0x0000007000017945 */ /* 0x000fe60003800000 */
[----:B------:R-:W-:-:S04]  /*5a60*/  FMUL R12, R3, R156 ;  /* 0x0000009c030c7220 */ /* 0x000fc80000400000 */
[----:B------:R-:W-:-:S05]  /*5a70*/  FFMA R12, R27, R155, R12 ;  /* 0x0000009b1b0c7223 */ /* 0x000fca000000000c */
[----:B------:R-:W-:-:S05]  /*5a80*/  F2FP.F16.F32.PACK_AB R12, RZ, R12 ;  /* 0x0000000cff0c723e */ /* 0x000fca00000000ff */
[----:B------:R2:W-:Y:S01]  /*5a90*/  @P2 STG.E.U16 desc[UR36][R6.64+0x2], R12 ;  /* 0x0000020c06002986 */ /* 0x0005e2000c101524 */
[----:B------:R-:W-:Y:S05]  /*5aa0*/  @!P3 BRA `(.L_x_165) ;  /* 0x000000000004b947 */ /* 0x000fea0003800000 */
[----:B------:R0:W5:Y:S02]  /*5ab0*/  LDG.E.LTC128B.U16 R154, desc[UR36][R4.64+0x10] ;  /* 0x00001024049a7981 */ /* 0x000164000c1e1520 */
.L_x_165:
[----:B------:R-:W-:Y:S05]  /*5ac0*/  BSYNC B1 ;  /* 0x0000000000017941 */ /* 0x000fea0003800000 */
.L_x_164:
[----:B-----5:R-:W-:Y:S01]  /*5ad0*/  HADD2.F32 R3, -RZ, R154.H0_H0 ;  /* 0x2000009aff037230 */ /* 0x020fe20000004100 */
[----:B------:R-:W-:Y:S01]  /*5ae0*/  ISETP.GT.AND P2, PT, R0, 0x9, P0 ;  /* 0x000000090000780c */ /* 0x000fe20000744270 */
[----:B--2---:R-:W-:Y:S01]  /*5af0*/  IMAD.MOV.U32 R6, RZ, RZ, R8 ;  /* 0x000000ffff067224 */ /* 0x004fe200078e0008 */
[----:B------:R-:W-:Y:S01]  /*5b00*/  BSSY B1, `(.L_x_166) ;  /* 0x0000008000017945 */ /* 0x000fe20003800000 */
[----:B------:R-:W-:Y:S02]  /*5b10*/  IMAD.MOV.U32 R7, RZ, RZ, R9 ;  /* 0x000000ffff077224 */ /* 0x000fe400078e0009 */
[----:B------:R-:W-:-:S04]  /*5b20*/  FMUL R3, R3, R156 ;  /* 0x0000009c03037220 */ /* 0x000fc80000400000 */
[----:B------:R-:W-:-:S05]  /*5b30*/  FFMA R3, R28, R155, R3 ;  /* 0x0000009b1c037223 */ /* 0x000fca0000000003 */
[----:B------:R-:W-:-:S05]  /*5b40*/  F2FP.F16.F32.PACK_AB R3, RZ, R3 ;  /* 0x00000003ff03723e */ /* 0x000fca00000000ff */
[----:B------:R2:W-:Y:S01]  /*5b50*/  @P3 STG.E.U16 desc[UR36][R6.64+0x10], R3 ;  /* 0x0000100306003986 */ /* 0x0005e2000c101524 */
[----:B------:R-:W-:Y:S05]  /*5b60*/  @!P2 BRA `(.L_x_167) ;  /* 0x000000000004a947 */ /* 0x000fea0003800000 */
[----:B------:R0:W5:Y:S02]  /*5b70*/  LDG.E.LTC128B.U16 R154, desc[UR36][R4.64+0x12] ;  /* 0x00001224049a7981 */ /* 0x000164000c1e1520 */
.L_x_167:
[----:B------:R-:W-:Y:S05]  /*5b80*/  BSYNC B1 ;  /* 0x0000000000017941 */ /* 0x000fea0003800000 */
.L_x_166:
        /* <DEDUP_REMOVED lines=9> */
.L_x_169:
[----:B------:R-:W-:Y:S05]  /*5c20*/  BSYNC B1 ;  /* 0x0000000000017941 */ /* 0x000fea0003800000 */
.L_x_168:
[----:B-----5:R-:W-:Y:S01]  /*5c30*/  HADD2.F32 R3, -RZ, R154.H0_H0 ;  /* 0x2000009aff037230 */ /* 0x020fe20000004100 */
[----:B0-----:R-:W-:Y:S01]  /*5c40*/  IADD3 R8, P3, R167, R8, RZ ;  /* 0x00000008a7087210 */ /* 0x001fe20007f7e0ff */
[----:B------:R-:W-:Y:S01]  /*5c50*/  BSSY B1, `(.L_x_170) ;  /* 0x0000009000017945 */ /* 0x000fe20003800000 */
[----:B------:R-:W-:Y:S02]  /*5c60*/  ISETP.GT.AND P2, PT, R0, 0x9, P1 ;  /* 0x000000090000780c */ /* 0x000fe40000f44270 */
[----:B------:R-:W-:Y:S01]  /*5c70*/  FMUL R3, R3, R156 ;  /* 0x0000009c03037220 */ /* 0x000fe20000400000 */
[----:B------:R-:W-:-:S03]  /*5c80*/  IADD3.X R9, R169, R9, RZ, P3, !PT ;  /* 0x00000009a9097210 */ /* 0x000fc60001ffe4ff */
[----:B------:R-:W-:-:S05]  /*5c90*/  FFMA R3, R30, R155, R3 ;  /* 0x0000009b1e037223 */ /* 0x000fca0000000003 */
[----:B------:R-:W-:-:S05]  /*5ca0*/  F2FP.F16.F32.PACK_AB R3, RZ, R3 ;  /* 0x00000003ff03723e */ /* 0x000fca00000000ff */
[----:B------:R0:W-:Y:S01]  /*5cb0*/  @P4 STG.E.U16 desc[UR36][R8.64+0x10], R3 ;  /* 0x0000100308004986 */ /* 0x0001e2000c101524 */
[----:B------:R-:W-:Y:S05]  /*5cc0*/  @!P2 BRA `(.L_x_171) ;  /* 0x000000000004a947 */ /* 0x000fea0003800000 */
[----:B------:R0:W5:Y:S02]  /*5cd0*/  LDG.E.LTC128B.U16 R154, desc[UR36][R10.64+0x12] ;  /* 0x000012240a9a7981 */ /* 0x000164000c1e1520 */
.L_x_171:
[----:B------:R-:W-:Y:S05]  /*5ce0*/  BSYNC B1 ;  /* 0x0000000000017941 */ /* 0x000fea0003800000 */
.L_x_170:
[----:B0----5:R-:W-:Y:S01]  /*5cf0*/  HADD2.F32 R3, -RZ, R154.H0_H0 ;  /* 0x2000009aff037230 */ /* 0x021fe20000004100 */
[----:B------:R-:W-:Y:S01]  /*5d00*/  ISETP.GT.AND P3, PT, R0, 0x10, P0 ;  /* 0x000000100000780c */ /* 0x000fe20000764270 */
[----:B------:R-:W-:Y:S03]  /*5d10*/  BSSY B1, `(.L_x_172) ;  /* 0x0000009000017945 */ /* 0x000fe60003800000 */
[----:B------:R-:W-:-:S04]  /*5d20*/  FMUL R8, R3, R156 ;  /* 0x0000009c03087220 */ /* 0x000fc80000400000 */
[----:B------:R-:W-:Y:S01]  /*5d30*/  FFMA R31, R31, R155, R8 ;  /* 0x0000009b1f1f7223 */ /* 0x000fe20000000008 */
[----:B------:R-:W-:-:S04]  /*5d40*/  IADD3 R8, P4, P5, R167, R160, R93 ;  /* 0x000000a0a7087210 */ /* 0x000fc80007d9e05d */
[----:B------:R-:W-:Y:S02]  /*5d50*/  F2FP.F16.F32.PACK_AB R31, RZ, R31 ;  /* 0x0000001fff1f723e */ /* 0x000fe400000000ff */
[----:B------:R-:W-:-:S05]  /*5d60*/  IADD3.X R9, R169, R161, R95, P4, P5 ;  /* 0x000000a1a9097210 */ /* 0x000fca00027ea45f */
[----:B------:R0:W-:Y:S01]  /*5d70*/  @P2 STG.E.U16 desc[UR36][R8.64+0x12], R31 ;  /* 0x0000121f08002986 */ /* 0x0001e2000c101524 */
[----:B------:R-:W-:Y:S05]  /*5d80*/  @!P3 BRA `(.L_x_173) ;  /* 0x000000000004b947 */ /* 0x000fea0003800000 */
[----:B------:R0:W5:Y:S02]  /*5d90*/  LDG.E.LTC128B.U16 R154, desc[UR36][R4.64+0x20] ;  /* 0x00002024049a7981 */ /* 0x000164000c1e1520 */
.L_x_173:
[----:B------:R-:W-:Y:S05]  /*5da0*/  BSYNC B1 ;  /* 0x0000000000017941 */ /* 0x000fea0003800000 */
.L_x_172:
[----:B-----5:R-:W-:Y:S01]  /*5db0*/  HADD2.F32 R3, -RZ, R154.H0_H0 ;  /* 0x2000009aff037230 */ /* 0x020fe20000004100 */
        /* <DEDUP_REMOVED lines=8> */
.L_x_175:
[----:B------:R-:W-:Y:S05]  /*5e40*/  BSYNC B1 ;  /* 0x0000000000017941 */ /* 0x000fea0003800000 */
.L_x_174:
[----:B0----5:R-:W-:Y:S01]  /*5e50*/  HADD2.F32 R3, -RZ, R154.H0_H0 ;  /* 0x2000009aff037230 */ /* 0x021fe20000004100 */
[----:B------:R-:W-:Y:S01]  /*5e60*/  ISETP.GT.AND P3, PT, R0, 0x10, P1 ;  /* 0x000000100000780c */ /* 0x000fe20000f64270 */
[----:B------:R-:W-:Y:S03]  /*5e70*/  BSSY B1, `(.L_x_176) ;  /* 0x0000007000017945 */ /* 0x000fe60003800000 */
[----:B--2---:R-:W-:-:S04]  /*5e80*/  FMUL R12, R3, R156 ;  /* 0x0000009c030c7220 */ /* 0x004fc80000400000 */
[----:B------:R-:W-:-:S05]  /*5e90*/  FFMA R12, R33, R155, R12 ;  /* 0x0000009b210c7223 */ /* 0x000fca000000000c */
[----:B------:R-:W-:-:S05]  /*5ea0*/  F2FP.F16.F32.PACK_AB R12, RZ, R12 ;  /* 0x0000000cff0c723e */ /* 0x000fca00000000ff */
[----:B------:R0:W-:Y:S01]  /*5eb0*/  @P2 STG.E.U16 desc[UR36][R6.64+0x22], R12 ;  /* 0x0000220c06002986 */ /* 0x0001e2000c101524 */
[----:B------:R-:W-:Y:S05]  /*5ec0*/  @!P3 BRA `(.L_x_177) ;  /* 0x000000000004b947 */ /* 0x000fea0003800000 */
[----:B------:R2:W5:Y:S02]  /*5ed0*/  LDG.E.LTC128B.U16 R154, desc[UR36][R10.64+0x20] ;  /* 0x000020240a9a7981 */ /* 0x000564000c1e1520 */
.L_x_177:
[----:B------:R-:W-:Y:S05]  /*5ee0*/  BSYNC B1 ;  /* 0x0000000000017941 */ /* 0x000fea0003800000 */
.L_x_176:
        /* <DEDUP_REMOVED lines=9> */
.L_x_179:
[----:B------:R-:W-:Y:S05]  /*5f80*/  BSYNC B1 ;  /* 0x0000000000017941 */ /* 0x000fea0003800000 */
.L_x_178:
[----:B0----5:R-:W-:Y:S01]  /*5f90*/  HADD2.F32 R3, -RZ, R154.H0_H0 ;  /* 0x2000009aff037230 */ /* 0x021fe20000004100 */
        /* <DEDUP_REMOVED lines=8> */
.L_x_181:
[----:B------:R-:W-:Y:S05]  /*6020*/  BSYNC B1 ;  /* 0x0000000000017941 */ /* 0x000fea0003800000 */
.L_x_180:
        /* <DEDUP_REMOVED lines=9> */
.L_x_183:
[----:B------:R-:W-:Y:S05]  /*60c0*/  BSYNC B1 ;  /* 0x0000000000017941 */ /* 0x000fea0003800000 */
.L_x_182:
        /* <DEDUP_REMOVED lines=9> */
.L_x_185:
[----:B------:R-:W-:Y:S05]  /*6160*/  BSYNC B1 ;  /* 0x0000000000017941 */ /* 0x000fea0003800000 */
.L_x_184:
        /* <DEDUP_REMOVED lines=9> */
.L_x_187:
[----:B------:R-:W-:Y:S05]  /*6200*/  BSYNC B1 ;  /* 0x0000000000017941 */ /* 0x000fea0003800000 */
.L_x_186:
        /* <DEDUP_REMOVED lines=9> */
.L_x_189:
[----:B------:R-:W-:Y:S05]  /*62a0*/  BSYNC B1 ;  /* 0x0000000000017941 */ /* 0x000fea0003800000 */
.L_x_188:
        /* <DEDUP_REMOVED lines=9> */
.L_x_191:
[----:B------:R-:W-:Y:S05]  /*6340*/  BSYNC B1 ;  /* 0x0000000000017941 */ /* 0x000fea0003800000 */
.L_x_190:
        /* <DEDUP_REMOVED lines=9> */
.L_x_193:
[----:B------:R-:W-:Y:S05]  /*63e0*/  BSYNC B1 ;  /* 0x0000000000017941 */ /* 0x000fea0003800000 */
.L_x_192:
        /* <DEDUP_REMOVED lines=9> */
.L_x_195:
[----:B------:R-:W-:Y:S05]  /*6480*/  BSYNC B1 ;  /* 0x0000000000017941 */ /* 0x000fea0003800000 */
.L_x_194:
        /* <DEDUP_REMOVED lines=9> */
.L_x_197:
[----:B------:R-:W-:Y:S05]  /*6520*/  BSYNC B1 ;  /* 0x0000000000017941 */ /* 0x000fea0003800000 */
.L_x_196:
        /* <DEDUP_REMOVED lines=9> */
.L_x_199:
[----:B------:R-:W-:Y:S05]  /*65c0*/  BSYNC B1 ;  /* 0x0000000000017941 */ /* 0x000fea0003800000 */
.L_x_198:
        /* <DEDUP_REMOVED lines=9> */
.L_x_201:
[----:B------:R-:W-:Y:S05]  /*6660*/  BSYNC B1 ;  /* 0x0000000000017941 */ /* 0x000fea0003800000 */
.L_x_200:
        /* <DEDUP_REMOVED lines=9> */
.L_x_203:
[----:B------:R-:W-:Y:S05]  /*6700*/  BSYNC B1 ;  /* 0x0000000000017941 */ /* 0x000fea0003800000 */
.L_x_202:
        /* <DEDUP_REMOVED lines=9> */
.L_x_205:
[----:B------:R-:W-:Y:S05]  /*67a0*/  BSYNC B1 ;  /* 0x0000000000017941 */ /* 0x000fea0003800000 */
.L_x_204:
        /* <DEDUP_REMOVED lines=9> */
.L_x_207:
[----:B------:R-:W-:Y:S05]  /*6840*/  BSYNC B1 ;  /* 0x0000000000017941 */ /* 0x000fea0003800000 */
.L_x_206:
        /* <DEDUP_REMOVED lines=9> */
.L_x_209:
[----:B------:R-:W-:Y:S05]  /*68e0*/  BSYNC B1 ;  /* 0x0000000000017941 */ /* 0x000fea0003800000 */
.L_x_208:
        /* <DEDUP_REMOVED lines=9> */
.L_x_211:
[----:B------:R-:W-:Y:S05]  /*6980*/  BSYNC B1 ;  /* 0x0000000000017941 */ /* 0x000fea0003800000 */
.L_x_210:
        /* <DEDUP_REMOVED lines=9> */
.L_x_213:
[----:B------:R-:W-:Y:S05]  /*6a20*/  BSYNC B1 ;  /* 0x0000000000017941 */ /* 0x000fea0003800000 */
.L_x_212:
        /* <DEDUP_REMOVED lines=9> */
.L_x_215:
[----:B------:R-:W-:Y:S05]  /*6ac0*/  BSYNC B1 ;  /* 0x0000000000017941 */ /* 0x000fea0003800000 */
.L_x_214:
        /* <DEDUP_REMOVED lines=9> */
.L_x_217:
[----:B------:R-:W-:Y:S05]  /*6b60*/  BSYNC B1 ;  /* 0x0000000000017941 */ /* 0x000fea0003800000 */
.L_x_216:
        /* <DEDUP_REMOVED lines=9> */
.L_x_219:
[----:B------:R-:W-:Y:S05]  /*6c00*/  BSYNC B1 ;  /* 0x0000000000017941 */ /* 0x000fea0003800000 */
.L_x_218:
        /* <DEDUP_REMOVED lines=9> */
.L_x_221:
[----:B------:R-:W-:Y:S05]  /*6ca0*/  BSYNC B1 ;  /* 0x0000000000017941 */ /* 0x000fea0003800000 */
.L_x_220:
        /* <DEDUP_REMOVED lines=9> */
.L_x_223:
[----:B------:R-:W-:Y:S05]  /*6d40*/  BSYNC B1 ;  /* 0x0000000000017941 */ /* 0x000fea0003800000 */
.L_x_222:
        /* <DEDUP_REMOVED lines=9> */
.L_x_225:
[----:B------:R-:W-:Y:S05]  /*6de0*/  BSYNC B1 ;  /* 0x0000000000017941 */ /* 0x000fea0003800000 */
.L_x_224:
        /* <DEDUP_REMOVED lines=9> */
.L_x_227:
[----:B------:R-:W-:Y:S05]  /*6e80*/  BSYNC B1 ;  /* 0x0000000000017941 */ /* 0x000fea0003800000 */
.L_x_226:
        /* <DEDUP_REMOVED lines=9> */
.L_x_229:
[----:B------:R-:W-:Y:S05]  /*6f20*/  BSYNC B1 ;  /* 0x0000000000017941 */ /* 0x000fea0003800000 */
.L_x_228:
        /* <DEDUP_REMOVED lines=9> */
.L_x_231:
[----:B------:R-:W-:Y:S05]  /*6fc0*/  BSYNC B1 ;  /* 0x0000000000017941 */ /* 0x000fea0003800000 */
.L_x_230:
        /* <DEDUP_REMOVED lines=9> */
.L_x_233:
[----:B------:R-:W-:Y:S05]  /*7060*/  BSYNC B1 ;  /* 0x0000000000017941 */ /* 0x000fea0003800000 */
.L_x_232:
        /* <DEDUP_REMOVED lines=9> */
.L_x_235:
[----:B------:R-:W-:Y:S05]  /*7100*/  BSYNC B1 ;  /* 0x0000000000017941 */ /* 0x000fea0003800000 */
.L_x_234:
        /* <DEDUP_REMOVED lines=9> */
.L_x_237:
[----:B------:R-:W-:Y:S05]  /*71a0*/  BSYNC B1 ;  /* 0x0000000000017941 */ /* 0x000fea0003800000 */
.L_x_236:
        /* <DEDUP_REMOVED lines=9> */
.L_x_239:
[----:B------:R-:W-:Y:S05]  /*7240*/  BSYNC B1 ;  /* 0x0000000000017941 */ /* 0x000fea0003800000 */
.L_x_238:
        /* <DEDUP_REMOVED lines=9> */
.L_x_241:
[----:B------:R-:W-:Y:S05]  /*72e0*/  BSYNC B1 ;  /* 0x0000000000017941 */ /* 0x000fea0003800000 */
.L_x_240:
        /* <DEDUP_REMOVED lines=9> */
.L_x_243:
[----:B------:R-:W-:Y:S05]  /*7380*/  BSYNC B1 ;  /* 0x0000000000017941 */ /* 0x000fea0003800000 */
.L_x_242:
        /* <DEDUP_REMOVED lines=9> */
.L_x_245:
[----:B------:R-:W-:Y:S05]  /*7420*/  BSYNC B1 ;  /* 0x0000000000017941 */ /* 0x000fea0003800000 */
.L_x_244:
        /* <DEDUP_REMOVED lines=9> */
.L_x_247:
[----:B------:R-:W-:Y:S05]  /*74c0*/  BSYNC B1 ;  /* 0x0000000000017941 */ /* 0x000fea0003800000 */
.L_x_246:
        /* <DEDUP_REMOVED lines=9> */
.L_x_249:
[----:B------:R-:W-:Y:S05]  /*7560*/  BSYNC B1 ;  /* 0x0000000000017941 */ /* 0x000fea0003800000 */
.L_x_248:
        /* <DEDUP_REMOVED lines=9> */
.L_x_251:
[----:B------:R-:W-:Y:S05]  /*7600*/  BSYNC B1 ;  /* 0x0000000000017941 */ /* 0x000fea0003800000 */
.L_x_250:
        /* <DEDUP_REMOVED lines=9> */
.L_x_253:
[----:B------:R-:W-:Y:S05]  /*76a0*/  BSYNC B1 ;  /* 0x0000000000017941 */ /* 0x000fea0003800000 */
.L_x_252:
        /* <DEDUP_REMOVED lines=9> */
.L_x_255:
[----:B------:R-:W-:Y:S05]  /*7740*/  BSYNC B1 ;  /* 0x0000000000017941 */ /* 0x000fea0003800000 */
.L_x_254:
        /* <DEDUP_REMOVED lines=9> */
.L_x_257:
[----:B------:R-:W-:Y:S05]  /*77e0*/  BSYNC B1 ;  /* 0x0000000000017941 */ /* 0x000fea0003800000 */
.L_x_256:
        /* <DEDUP_REMOVED lines=9> */
.L_x_259:
[----:B------:R-:W-:Y:S05]  /*7880*/  BSYNC B1 ;  /* 0x0000000000017941 */ /* 0x000fea0003800000 */
.L_x_258:
        /* <DEDUP_REMOVED lines=9> */
.L_x_261:
[----:B------:R-:W-:Y:S05]  /*7920*/  BSYNC B1 ;  /* 0x0000000000017941 */ /* 0x000fea0003800000 */
.L_x_260:
        /* <DEDUP_REMOVED lines=9> */
.L_x_263:
[----:B------:R-:W-:Y:S05]  /*79c0*/  BSYNC B1 ;  /* 0x0000000000017941 */ /* 0x000fea0003800000 */
.L_x_262:
        /* <DEDUP_REMOVED lines=9> */
.L_x_265:
[----:B------:R-:W-:Y:S05]  /*7a60*/  BSYNC B1 ;  /* 0x0000000000017941 */ /* 0x000fea0003800000 */
.L_x_264:
        /* <DEDUP_REMOVED lines=9> */
.L_x_267:
[----:B------:R-:W-:Y:S05]  /*7b00*/  BSYNC B1 ;  /* 0x0000000000017941 */ /* 0x000fea0003800000 */
.L_x_266:
        /* <DEDUP_REMOVED lines=9> */
.L_x_269:
[----:B------:R-:W-:Y:S05]  /*7ba0*/  BSYNC B1 ;  /* 0x0000000000017941 */ /* 0x000fea0003800000 */
.L_x_268:
        /* <DEDUP_REMOVED lines=9> */
.L_x_271:
[----:B------:R-:W-:Y:S05]  /*7c40*/  BSYNC B1 ;  /* 0x0000000000017941 */ /* 0x000fea0003800000 */
.L_x_270:
        /* <DEDUP_REMOVED lines=9> */
.L_x_273:
[----:B------:R-:W-:Y:S05]  /*7ce0*/  BSYNC B1 ;  /* 0x0000000000017941 */ /* 0x000fea0003800000 */
.L_x_272:
        /* <DEDUP_REMOVED lines=9> */
.L_x_275:
[----:B------:R-:W-:Y:S05]  /*7d80*/  BSYNC B1 ;  /* 0x0000000000017941 */ /* 0x000fea0003800000 */
.L_x_274:
        /* <DEDUP_REMOVED lines=9> */
.L_x_277:
[----:B------:R-:W-:Y:S05]  /*7e20*/  BSYNC B1 ;  /* 0x0000000000017941 */ /* 0x000fea0003800000 */
.L_x_276:
        /* <DEDUP_REMOVED lines=9> */
.L_x_279:
[----:B------:R-:W-:Y:S05]  /*7ec0*/  BSYNC B1 ;  /* 0x0000000000017941 */ /* 0x000fea0003800000 */
.L_x_278:
[----:B0----5:R-:W-:Y:S01]  /*7ed0*/  HADD2.F32 R3, -RZ, R154.H0_H0 ;  /* 0x2000009aff037230 */ /* 0x021fe20000004100 */
[----:B------:R-:W-:Y:S01]  /*7ee0*/  ISETP.GT.AND P2, PT, R0, 0x78, P1 ;  /* 0x000000780000780c */ /* 0x000fe20000f44270 */
[----:B------:R-:W-:Y:S03]  /*7ef0*/  BSSY B1, `(.L_x_280) ;  /* 0x0000007000017945 */ /* 0x000fe60003800000 */
[----:B-1----:R-:W-:-:S04]  /*7f00*/  FMUL R4, R3, R156 ;  /* 0x0000009c03047220 */ /* 0x002fc80000400000 */
[----:B------:R-:W-:-:S05]  /*7f10*/  FFMA R4, R85, R155, R4 ;  /* 0x0000009b55047223 */ /* 0x000fca0000000004 */
[----:B------:R-:W-:-:S05]  /*7f20*/  F2FP.F16.F32.PACK_AB R4, RZ, R4 ;  /* 0x00000004ff04723e */ /* 0x000fca00000000ff */
[----:B------:R0:W-:Y:S01]  /*7f30*/  @P0 STG.E.U16 desc[UR36][R6.64+0xf2], R4 ;  /* 0x0000f20406000986 */ /* 0x0001e2000c101524 */
[----:B------:R-:W-:Y:S05]  /*7f40*/  @!P2 BRA `(.L_x_281) ;  /* 0x000000000004a947 */ /* 0x000fea0003800000 */
[----:B------:R1:W5:Y:S02]  /*7f50*/  LDG.E.LTC128B.U16 R154, desc[UR36][R10.64+0xf0] ;  /* 0x0000f0240a9a7981 */ /* 0x000364000c1e1520 */
.L_x_281:
[----:B------:R-:W-:Y:S05]  /*7f60*/  BSYNC B1 ;  /* 0x0000000000017941 */ /* 0x000fea0003800000 */
.L_x_280:
[----:B-----5:R-:W-:Y:S01]  /*7f70*/  HADD2.F32 R3, -RZ, R154.H0_H0 ;  /* 0x2000009aff037230 */ /* 0x020fe20000004100 */
[----:B------:R-:W-:Y:S01]  /*7f80*/  ISETP.GT.AND P1, PT, R0, 0x79, P1 ;  /* 0x000000790000780c */ /* 0x000fe20000f24270 */
[----:B0-----:R-:W-:Y:S01]  /*7f90*/  @P2 IMAD.MOV.U32 R4, RZ, RZ, R8 ;  /* 0x000000ffff042224 */ /* 0x001fe200078e0008 */
[----:B------:R-:W-:Y:S01]  /*7fa0*/  BSSY B1, `(.L_x_282) ;  /* 0x0000008000017945 */ /* 0x000fe20003800000 */
[----:B------:R-:W-:Y:S02]  /*7fb0*/  @P2 IMAD.MOV.U32 R5, RZ, RZ, R9 ;  /* 0x000000ffff052224 */ /* 0x000fe400078e0009 */
[----:B------:R-:W-:-:S04]  /*7fc0*/  FMUL R3, R3, R156 ;  /* 0x0000009c03037220 */ /* 0x000fc80000400000 */
[----:B------:R-:W-:-:S05]  /*7fd0*/  FFMA R3, R86, R155, R3 ;  /* 0x0000009b56037223 */ /* 0x000fca0000000003 */
[----:B------:R-:W-:-:S05]  /*7fe0*/  F2FP.F16.F32.PACK_AB R3, RZ, R3 ;  /* 0x00000003ff03723e */ /* 0x000fca00000000ff */
[----:B------:R0:W-:Y:S01]  /*7ff0*/  @P2 STG.E.U16 desc[UR36][R4.64+0xf0], R3 ;  /* 0x0000f00304002986 */ /* 0x0001e2000c101524 */
[----:B------:R-:W-:Y:S05]  /*8000*/  @!P1 BRA `(.L_x_283) ;  /* 0x0000000000049947 */ /* 0x000fea0003800000 */
[----:B------:R0:W5:Y:S02]  /*8010*/  LDG.E.LTC128B.U16 R154, desc[UR36][R10.64+0xf2] ;  /* 0x0000f2240a9a7981 */ /* 0x000164000c1e1520 */
.L_x_283:
[----:B------:R-:W-:Y:S05]  /*8020*/  BSYNC B1 ;  /* 0x0000000000017941 */ /* 0x000fea0003800000 */
.L_x_282:
[----:B------:R-:W-:Y:S05]  /*8030*/  @!P1 BRA `(.L_x_284) ;  /* 0x00000024004c9947 */ /* 0x000fea0003800000 */
[----:B0----5:R-:W-:-:S05]  /*8040*/  HADD2.F32 R3, -RZ, R154.H0_H0 ;  /* 0x2000009aff037230 */ /* 0x021fca0000004100 */
[----:B------:R-:W-:-:S04]  /*8050*/  FMUL R0, R3, R156 ;  /* 0x0000009c03007220 */ /* 0x000fc80000400000 */
[----:B------:R-:W-:-:S05]  /*8060*/  FFMA R0, R87, R155, R0 ;  /* 0x0000009b57007223 */ /* 0x000fca0000000000 */
[----:B------:R-:W-:-:S05]  /*8070*/  F2FP.F16.F32.PACK_AB R0, RZ, R0 ;  /* 0x00000000ff00723e */ /* 0x000fca00000000ff */
[----:B------:R0:W-:Y:S01]  /*8080*/  STG.E.U16 desc[UR36][R8.64+0xf2], R0 ;  /* 0x0000f20008007986 */ /* 0x0001e2000c101524 */
[----:B------:R-:W-:Y:S05]  /*8090*/  BRA `(.L_x_284) ;  /* 0x0000002400347947 */ /* 0x000fea0003800000 */
.L_x_33:
[----:B------:R-:W-:Y:S01]  /*80a0*/  ULDC.64 UR4, c[0x0][0x5c0] ;  /* 0x0001700000047ab9 */ /* 0x000fe20000000a00 */
[-C--:B------:R-:W-:Y:S01]  /*80b0*/  FMUL R88, R88, R155.reuse ;  /* 0x0000009b58587220 */ /* 0x080fe20000400000 */
[----:B------:R-:W-:Y:S01]  /*80c0*/  LEA R6, P0, R168, UR4, 0x1 ;  /* 0x00000004a8067c11 */ /* 0x000fe2000f8008ff */
[----:B------:R-:W-:Y:S01]  /*80d0*/  IMAD.SHL.U32 R11, R4, 0x10, RZ ;  /* 0x00000010040b7824 */ /* 0x000fe200078e00ff */
[----:B------:R-:W-:Y:S01]  /*80e0*/  ISETP.GT.AND P2, PT, R0, 0x1, P3 ;  /* 0x000000010000780c */ /* 0x000fe20001f44270 */
[-C--:B------:R-:W-:Y:S01]  /*80f0*/  FMUL R89, R89, R155.reuse ;  /* 0x0000009b59597220 */ /* 0x080fe20000400000 */
[----:B------:R-:W-:Y:S01]  /*8100*/  LEA.HI.X R7, R168, UR5, R167, 0x1, P0 ;  /* 0x00000005a8077c11 */ /* 0x000fe200080f0ca7 */
[-C--:B------:R-:W-:Y:S01]  /*8110*/  FMUL R90, R90, R155.reuse ;  /* 0x0000009b5a5a7220 */ /* 0x080fe20000400000 */
[----:B------:R-:W-:Y:S01]  /*8120*/  ISETP.GT.AND P0, PT, R3, 0x8, PT ;  /* 0x000000080300780c */ /* 0x000fe20003f04270 */
[-C--:B------:R-:W-:Y:S01]  /*8130*/  FMUL R91, R91, R155.reuse ;  /* 0x0000009b5b5b7220 */ /* 0x080fe20000400000 */
[----:B------:R-:W-:Y:S01]  /*8140*/  F2FP.F16.F32.PACK_AB R88, RZ, R88 ;  /* 0x00000058ff58723e */ /* 0x000fe200000000ff */
[-C--:B------:R-:W-:Y:S01]  /*8150*/  FMUL R92, R92, R155.reuse ;  /* 0x0000009b5c5c7220 */ /* 0x080fe20000400000 */
[----:B------:R-:W-:Y:S01]  /*8160*/  ISETP.GT.AND P4, PT, R0, RZ, P0 ;  /* 0x000000ff0000720c */ /* 0x000fe20000784270 */
[-C--:B------:R-:W-:Y:S01]  /*8170*/  FMUL R93, R93, R155.reuse ;  /* 0x0000009b5d5d7220 */ /* 0x080fe20000400000 */
[----:B------:R-:W-:Y:S01]  /*8180*/  SHF.L.U64.HI R9, R4, 0x4, R5 ;  /* 0x0000000404097819 */ /* 0x000fe20000010205 */
[----:B------:R-:W-:Y:S01]  /*8190*/  @P1 STG.E.U16 desc[UR36][R6.64], R88 ;  /* 0x0000005806001986 */ /* 0x000fe2000c101524 */
[----:B------:R-:W-:Y:S01]  /*81a0*/  IADD3 R12, P5, R11, R6, RZ ;  /* 0x000000060b0c7210 */ /* 0x000fe20007fbe0ff */
[-C--:B------:R-:W-:Y:S01]  /*81b0*/  FMUL R94, R94, R155.reuse ;  /* 0x0000009b5e5e7220 */ /* 0x080fe20000400000 */
[----:B------:R-:W-:Y:S01]  /*81c0*/  ISETP.GT.AND P1, PT, R0, 0x1, P0 ;  /* 0x000000010000780c */ /* 0x000fe20000724270 */
[----:B------:R-:W-:Y:S01]  /*81d0*/  FMUL R95, R95, R155 ;  /* 0x0000009b5f5f7220 */ /* 0x000fe20000400000 */
[----:B------:R-:W-:Y:S01]  /*81e0*/  F2FP.F16.F32.PACK_AB R89, RZ, R89 ;  /* 0x00000059ff59723e */ /* 0x000fe200000000ff */
[----:B------:R-:W-:Y:S01]  /*81f0*/  IMAD.X R13, R9, 0x1, R7, P5 ;  /* 0x00000001090d7824 */ /* 0x000fe200028e0607 */
[----:B------:R-:W-:Y:S01]  /*8200*/  F2FP.F16.F32.PACK_AB R90, RZ, R90 ;  /* 0x0000005aff5a723e */ /* 0x000fe200000000ff */
[----:B------:R-:W-:Y:S01]  /*8210*/  FMUL R96, R96, R155 ;  /* 0x0000009b60607220 */ /* 0x000fe20000400000 */
[----:B------:R-:W-:Y:S01]  /*8220*/  F2FP.F16.F32.PACK_AB R91, RZ, R91 ;  /* 0x0000005bff5b723e */ /* 0x000fe200000000ff */
[----:B------:R-:W-:Y:S01]  /*8230*/  @P2 STG.E.U16 desc[UR36][R6.64+0x2], R89 ;  /* 0x0000025906002986 */ /* 0x000fe2000c101524 */
[C---:B------:R-:W-:Y:S01]  /*8240*/  ISETP.GT.AND P5, PT, R0.reuse, 0x9, P3 ;  /* 0x000000090000780c */ /* 0x040fe20001fa4270 */
[-C--:B------:R-:W-:Y:S01]  /*8250*/  FMUL R97, R97, R155.reuse ;  /* 0x0000009b61617220 */ /* 0x080fe20000400000 */
[C---:B------:R-:W-:Y:S01]  /*8260*/  ISETP.GT.AND P2, PT, R0.reuse, 0x8, P0 ;  /* 0x000000080000780c */ /* 0x040fe20000744270 */
[----:B------:R-:W-:Y:S01]  /*8270*/  @P4 STG.E.U16 desc[UR36][R12.64], R90 ;  /* 0x0000005a0c004986 */ /* 0x000fe2000c101524 */
[----:B------:R-:W-:Y:S01]  /*8280*/  ISETP.GT.AND P4, PT, R0, 0x8, P3 ;  /* 0x000000080000780c */ /* 0x000fe20001f84270 */
[-C--:B------:R-:W-:Y:S01]  /*8290*/  FMUL R98, R98, R155.reuse ;  /* 0x0000009b62627220 */ /* 0x080fe20000400000 */
[----:B------:R-:W-:Y:S01]  /*82a0*/  F2FP.F16.F32.PACK_AB R92, RZ, R92 ;  /* 0x0000005cff5c723e */ /* 0x000fe200000000ff */
[----:B------:R-:W-:Y:S01]  /*82b0*/  @P1 STG.E.U16 desc[UR36][R12.64+0x2], R91 ;  /* 0x0000025b0c001986 */ /* 0x000fe2000c101524 */
[----:B------:R-:W-:Y:S01]  /*82c0*/  ISETP.GT.AND P1, PT, R0, 0x9, P0 ;  /* 0x000000090000780c */ /* 0x000fe20000724270 */
[----:B------:R-:W-:Y:S01]  /*82d0*/  FMUL R99, R99, R155 ;  /* 0x0000009b63637220 */ /* 0x000fe20000400000 */
[----:B------:R-:W-:Y:S01]  /*82e0*/  F2FP.F16.F32.PACK_AB R93, RZ, R93 ;  /* 0x0000005dff5d723e */ /* 0x000fe200000000ff */
[-C--:B------:R-:W-:Y:S01]  /*82f0*/  FMUL R100, R100, R155.reuse ;  /* 0x0000009b64647220 */ /* 0x080fe20000400000 */
[----:B------:R-:W-:Y:S01]  /*8300*/  F2FP.F16.F32.PACK_AB R94, RZ, R94 ;  /* 0x0000005eff5e723e */ /* 0x000fe200000000ff */
[----:B------:R-:W-:Y:S01]  /*8310*/  FMUL R101, R101, R155 ;  /* 0x0000009b65657220 */ /* 0x000fe20000400000 */
[----:B------:R-:W-:Y:S01]  /*8320*/  F2FP.F16.F32.PACK_AB R95, RZ, R95 ;  /* 0x0000005fff5f723e */ /* 0x000fe200000000ff */
[-C--:B------:R-:W-:Y:S01]  /*8330*/  FMUL R102, R102, R155.reuse ;  /* 0x0000009b66667220 */ /* 0x080fe20000400000 */
[----:B------:R-:W-:Y:S01]  /*8340*/  F2FP.F16.F32.PACK_AB R96, RZ, R96 ;  /* 0x00000060ff60723e */ /* 0x000fe200000000ff */
[----:B------:R-:W-:Y:S01]  /*8350*/  @P4 STG.E.U16 desc[UR36][R6.64+0x10], R92 ;  /* 0x0000105c06004986 */ /* 0x000fe2000c101524 */
[C---:B------:R-:W-:Y:S01]  /*8360*/  ISETP.GT.AND P4, PT, R0.reuse, 0x10, P3 ;  /* 0x000000100000780c */ /* 0x040fe20001f84270 */
[----:B------:R-:W-:Y:S01]  /*8370*/  FMUL R103, R103, R155 ;  /* 0x0000009b67677220 */ /* 0x000fe20000400000 */
[----:B------:R-:W-:Y:S01]  /*8380*/  F2FP.F16.F32.PACK_AB R97, RZ, R97 ;  /* 0x00000061ff61723e */ /* 0x000fe200000000ff */
[----:B------:R-:W-:Y:S01]  /*8390*/  @P5 STG.E.U16 desc[UR36][R6.64+0x12], R93 ;  /* 0x0000125d06005986 */ /* 0x000fe2000c101524 */
[----:B------:R-:W-:Y:S01]  /*83a0*/  ISETP.GT.AND P5, PT, R0, 0x11, P0 ;  /* 0x000000110000780c */ /* 0x000fe200007a4270 */
        /* <DEDUP_REMOVED lines=74> */
[----:B------:R-:W-:Y:S01]  /*8850*/  FMUL R125, R125, R155 ;  /* 0x0000009b7d7d7220 */ /* 0x000fe20000400000 */
[----:B------:R-:W-:Y:S01]  /*8860*/  F2FP.F16.F32.PACK_AB R119, RZ, R119 ;  /* 0x00000077ff77723e */ /* 0x000fe200000000ff */
[-C--:B------:R-:W-:Y:S01]  /*8870*/  FMUL R126, R126, R155.reuse ;  /* 0x0000009b7e7e7220 */ /* 0x080fe20000400000 */
[----:B------:R-:W-:Y:S01]  /*8880*/  F2FP.F16.F32.PACK_AB R120, RZ, R120 ;  /* 0x00000078ff78723e */ /* 0x000fe200000000ff */
        /* <DEDUP_REMOVED lines=66> */
[----:B------:R-:W-:Y:S01]  /*8cb0*/  IMAD.SHL.U32 R23, R4, 0x100, RZ ;  /* 0x0000010004177824 */ /* 0x000fe200078e00ff */
[----:B------:R-:W-:Y:S01]  /*8cc0*/  F2FP.F16.F32.PACK_AB R140, RZ, R140 ;  /* 0x0000008cff8c723e */ /* 0x000fe200000000ff */
[----:B------:R-:W-:Y:S01]  /*8cd0*/  @P1 STG.E.U16 desc[UR36][R6.64+0x90], R124 ;  /* 0x0000907c06001986 */ /* 0x000fe2000c101524 */
[----:B------:R-:W-:Y:S01]  /*8ce0*/  ISETP.GT.AND P1, PT, R0, 0x50, P3 ;  /* 0x000000500000780c */ /* 0x000fe20001f24270 */
[----:B------:R-:W-:Y:S01]  /*8cf0*/  FMUL R146, R146, R155 ;  /* 0x0000009b92927220 */ /* 0x000fe20000400000 */
[----:B------:R-:W-:Y:S01]  /*8d00*/  F2FP.F16.F32.PACK_AB R141, RZ, R141 ;  /* 0x0000008dff8d723e */ /* 0x000fe200000000ff */
[----:B------:R-:W-:Y:S01]  /*8d10*/  @P2 STG.E.U16 desc[UR36][R6.64+0x92], R125 ;  /* 0x0000927d06002986 */ /* 0x000fe2000c101524 */
[C---:B------:R-:W-:Y:S01]  /*8d20*/  ISETP.GT.AND P2, PT, R0.reuse, 0x51, P3 ;  /* 0x000000510000780c */ /* 0x040fe20001f44270 */
[-C--:B------:R-:W-:Y:S01]  /*8d30*/  FMUL R147, R147, R155.reuse ;  /* 0x0000009b93937220 */ /* 0x080fe20000400000 */
        /* <DEDUP_REMOVED lines=11> */
[-C--:B------:R-:W-:Y:S01]  /*8df0*/  FMUL R150, R150, R155.reuse ;  /* 0x0000009b96967220 */ /* 0x080fe20000400000 */
[----:B------:R-:W-:Y:S01]  /*8e00*/  SHF.L.U64.HI R21, R4, 0x8, R5 ;  /* 0x0000000804157819 */ /* 0x000fe20000010205 */
[----:B------:R-:W-:Y:S01]  /*8e10*/  @P2 STG.E.U16 desc[UR36][R6.64+0xa2], R129 ;  /* 0x0000a28106002986 */ /* 0x000fe2000c101524 */
[C---:B------:R-:W-:Y:S01]  /*8e20*/  ISETP.GT.AND P2, PT, R0.reuse, 0x59, P3 ;  /* 0x000000590000780c */ /* 0x040fe20001f44270 */
        /* <DEDUP_REMOVED lines=58> */
[----:B------:R-:W-:Y:S01]  /*91d0*/  @P2 STG.E.U16 desc[UR36][R12.64+0xd0], R142 ;  /* 0x0000d08e0c002986 */ /* 0x000fe2000c101524 */
[----:B------:R-:W-:Y:S01]  /*91e0*/  F2FP.F16.F32.PACK_AB R34, RZ, R34 ;  /* 0x00000022ff22723e */ /* 0x000fe200000000ff */
[----:B------:R-:W-:Y:S01]  /*91f0*/  FMUL R40, R40, R155 ;  /* 0x0000009b28287220 */ /* 0x000fe20000400000 */
[----:B------:R-:W-:Y:S01]  /*9200*/  F2FP.F16.F32.PACK_AB R35, RZ, R35 ;  /* 0x00000023ff23723e */ /* 0x000fe200000000ff */
        /* <DEDUP_REMOVED lines=8> */
[----:B------:R-:W-:Y:S01]  /*9290*/  @P1 IMAD.MOV.U32 R4, RZ, RZ, R6 ;  /* 0x000000ffff041224 */ /* 0x000fe200078e0006 */
[----:B------:R-:W-:Y:S01]  /*92a0*/  F2FP.F16.F32.PACK_AB R38, RZ, R38 ;  /* 0x00000026ff26723e */ /* 0x000fe200000000ff */
[----:B------:R-:W-:Y:S01]  /*92b0*/  @P1 IMAD.MOV.U32 R5, RZ, RZ, R7 ;  /* 0x000000ffff051224 */ /* 0x000fe200078e0007 */
[----:B------:R-:W-:Y:S01]  /*92c0*/  F2FP.F16.F32.PACK_AB R39, RZ, R39 ;  /* 0x00000027ff27723e */ /* 0x000fe200000000ff */
[-C--:B------:R-:W-:Y:S01]  /*92d0*/  FMUL R43, R43, R155.reuse ;  /* 0x0000009b2b2b7220 */ /* 0x080fe20000400000 */
[----:B------:R-:W-:Y:S01]  /*92e0*/  F2FP.F16.F32.PACK_AB R40, RZ, R40 ;  /* 0x00000028ff28723e */ /* 0x000fe200000000ff */
[-C--:B------:R-:W-:Y:S01]  /*92f0*/  FMUL R44, R44, R155.reuse ;  /* 0x0000009b2c2c7220 */ /* 0x080fe20000400000 */
[----:B------:R0:W-:Y:S01]  /*9300*/  @P1 STG.E.U16 desc[UR36][R4.64+0xe2], R145 ;  /* 0x0000e29104001986 */ /* 0x0001e2000c101524 */
[----:B------:R-:W-:Y:S01]  /*9310*/  IADD3 R14, P1, P2, R11, R6, R23 ;  /* 0x000000060b0e7210 */ /* 0x000fe20007a3e017 */
[----:B------:R-:W-:Y:S01]  /*9320*/  FMUL R45, R45, R155 ;  /* 0x0000009b2d2d7220 */ /* 0x000fe20000400000 */
[----:B------:R-:W-:Y:S01]  /*9330*/  F2FP.F16.F32.PACK_AB R41, RZ, R41 ;  /* 0x00000029ff29723e */ /* 0x000fe200000000ff */
[----:B------:R-:W-:Y:S01]  /*9340*/  FMUL R46, R46, R155 ;  /* 0x0000009b2e2e7220 */ /* 0x000fe20000400000 */
[----:B------:R-:W-:Y:S01]  /*9350*/  IADD3.X R15, R9, R7, R21, P1, P2 ;  /* 0x00000007090f7210 */ /* 0x000fe20000fe4415 */
[-C--:B------:R-:W-:Y:S01]  /*9360*/  FMUL R47, R47, R155.reuse ;  /* 0x0000009b2f2f7220 */ /* 0x080fe20000400000 */
[C---:B------:R-:W-:Y:S01]  /*9370*/  ISETP.GT.AND P1, PT, R3.reuse, 0x80, PT ;  /* 0x000000800300780c */ /* 0x040fe20003f24270 */
[-C--:B------:R-:W-:Y:S01]  /*9380*/  FMUL R48, R48, R155.reuse ;  /* 0x0000009b30307220 */ /* 0x080fe20000400000 */
[----:B------:R-:W-:Y:S01]  /*9390*/  ISETP.GT.AND P2, PT, R3, 0x88, PT ;  /* 0x000000880300780c */ /* 0x000fe20003f44270 */
[----:B------:R-:W-:Y:S01]  /*93a0*/  FMUL R49, R49, R155 ;  /* 0x0000009b31317220 */ /* 0x000fe20000400000 */
[----:B------:R-:W-:Y:S01]  /*93b0*/  F2FP.F16.F32.PACK_AB R42, RZ, R42 ;  /* 0x0000002aff2a723e */ /* 0x000fe200000000ff */
[----:B0-----:R-:W-:Y:S01]  /*93c0*/  @P5 IMAD.MOV.U32 R4, RZ, RZ, R12 ;  /* 0x000000ffff045224 */ /* 0x001fe200078e000c */
[----:B------:R-:W-:Y:S01]  /*93d0*/  F2FP.F16.F32.PACK_AB R43, RZ, R43 ;  /* 0x0000002bff2b723e */ /* 0x000fe200000000ff */
[----:B------:R-:W-:Y:S01]  /*93e0*/  @P5 IMAD.MOV.U32 R5, RZ, RZ, R13 ;  /* 0x000000ffff055224 */ /* 0x000fe200078e000d */
[----:B------:R-:W-:Y:S01]  /*93f0*/  F2FP.F16.F32.PACK_AB R44, RZ, R44 ;  /* 0x0000002cff2c723e */ /* 0x000fe200000000ff */
[----:B------:R-:W-:Y:S01]  /*9400*/  FMUL R50, R50, R155 ;  /* 0x0000009b32327220 */ /* 0x000fe20000400000 */
[----:B------:R-:W-:Y:S01]  /*9410*/  F2FP.F16.F32.PACK_AB R45, RZ, R45 ;  /* 0x0000002dff2d723e */ /* 0x000fe200000000ff */
[-C--:B------:R-:W-:Y:S01]  /*9420*/  FMUL R51, R51, R155.reuse ;  /* 0x0000009b33337220 */ /* 0x080fe20000400000 */
[----:B------:R0:W-:Y:S01]  /*9430*/  @P5 STG.E.U16 desc[UR36][R4.64+0xe0], R146 ;  /* 0x0000e09204005986 */ /* 0x0001e2000c101524 */
[----:B------:R-:W-:Y:S01]  /*9440*/  ISETP.GT.AND P5, PT, R0, 0x78, P3 ;  /* 0x000000780000780c */ /* 0x000fe20001fa4270 */
[-C--:B------:R-:W-:Y:S01]  /*9450*/  FMUL R52, R52, R155.reuse ;  /* 0x0000009b34347220 */ /* 0x080fe20000400000 */
[C---:B------:R-:W-:Y:S01]  /*9460*/  ISETP.GT.AND P3, PT, R0.reuse, 0x79, P3 ;  /* 0x000000790000780c */ /* 0x040fe20001f64270 */
[----:B------:R-:W-:Y:S01]  /*9470*/  @P4 STG.E.U16 desc[UR36][R12.64+0xe2], R147 ;  /* 0x0000e2930c004986 */ /* 0x000fe2000c101524 */
[C---:B------:R-:W-:Y:S01]  /*9480*/  ISETP.GT.AND P4, PT, R0.reuse, 0x78, P0 ;  /* 0x000000780000780c */ /* 0x040fe20000784270 */
[-C--:B------:R-:W-:Y:S01]  /*9490*/  FMUL R53, R53, R155.reuse ;  /* 0x0000009b35357220 */ /* 0x080fe20000400000 */
[----:B------:R-:W-:Y:S01]  /*94a0*/  ISETP.GT.AND P0, PT, R0, 0x79, P0 ;  /* 0x000000790000780c */ /* 0x000fe20000704270 */
[-C--:B------:R-:W-:Y:S01]  /*94b0*/  FMUL R54, R54, R155.reuse ;  /* 0x0000009b36367220 */ /* 0x080fe20000400000 */
[----:B------:R-:W-:Y:S01]  /*94c0*/  F2FP.F16.F32.PACK_AB R46, RZ, R46 ;  /* 0x0000002eff2e723e */ /* 0x000fe200000000ff */
[----:B------:R-:W-:Y:S01]  /*94d0*/  FMUL R55, R55, R155 ;  /* 0x0000009b37377220 */ /* 0x000fe20000400000 */
[----:B------:R-:W-:Y:S01]  /*94e0*/  F2FP.F16.F32.PACK_AB R47, RZ, R47 ;  /* 0x0000002fff2f723e */ /* 0x000fe200000000ff */
[-C--:B------:R-:W-:Y:S01]  /*94f0*/  FMUL R56, R56, R155.reuse ;  /* 0x0000009b38387220 */ /* 0x080fe20000400000 */
[----:B------:R-:W-:Y:S01]  /*9500*/  F2FP.F16.F32.PACK_AB R48, RZ, R48 ;  /* 0x00000030ff30723e */ /* 0x000fe200000000ff */
[----:B------:R-:W-:Y:S01]  /*9510*/  @P5 STG.E.U16 desc[UR36][R6.64+0xf0], R148 ;  /* 0x0000f09406005986 */ /* 0x000fe2000c101524 */
[----:B0-----:R-:W-:Y:S01]  /*9520*/  IADD3 R4, P5, R23, R6, RZ ;  /* 0x0000000617047210 */ /* 0x001fe20007fbe0ff */
[----:B------:R-:W-:Y:S01]  /*9530*/  FMUL R57, R57, R155 ;  /* 0x0000009b39397220 */ /* 0x000fe20000400000 */
[----:B------:R-:W-:Y:S01]  /*9540*/  F2FP.F16.F32.PACK_AB R49, RZ, R49 ;  /* 0x00000031ff31723e */ /* 0x000fe200000000ff */
[----:B------:R0:W-:Y:S01]  /*9550*/  @P3 STG.E.U16 desc[UR36][R6.64+0xf2], R149 ;  /* 0x0000f29506003986 */ /* 0x0001e2000c101524 */
[----:B------:R-:W-:Y:S01]  /*9560*/  ISETP.GT.AND P3, PT, R0, RZ, P1 ;  /* 0x000000ff0000720c */ /* 0x000fe20000f64270 */
[----:B------:R-:W-:Y:S01]  /*9570*/  FMUL R58, R58, R155 ;  /* 0x0000009b3a3a7220 */ /* 0x000fe20000400000 */
[----:B------:R-:W-:Y:S01]  /*9580*/  IADD3.X R5, R21, R7, RZ, P5, !PT ;  /* 0x0000000715057210 */ /* 0x000fe20002ffe4ff */
[----:B------:R-:W-:Y:S01]  /*9590*/  @P4 STG.E.U16 desc[UR36][R12.64+0xf0], R150 ;  /* 0x0000f0960c004986 */ /* 0x000fe2000c101524 */
[C---:B------:R-:W-:Y:S01]  /*95a0*/  ISETP.GT.AND P4, PT, R0.reuse, 0x1, P1 ;  /* 0x000000010000780c */ /* 0x040fe20000f84270 */
[-C--:B------:R-:W-:Y:S01]  /*95b0*/  FMUL R59, R59, R155.reuse ;  /* 0x0000009b3b3b7220 */ /* 0x080fe20000400000 */
[C---:B------:R-:W-:Y:S01]  /*95c0*/  ISETP.GT.AND P5, PT, R0.reuse, RZ, P2 ;  /* 0x000000ff0000720c */ /* 0x040fe200017a4270 */
[----:B------:R-:W-:Y:S01]  /*95d0*/  @P0 STG.E.U16 desc[UR36][R12.64+0xf2], R151 ;  /* 0x0000f2970c000986 */ /* 0x000fe2000c101524 */
[----:B------:R-:W-:Y:S01]  /*95e0*/  ISETP.GT.AND P0, PT, R0, 0x1, P2 ;  /* 0x000000010000780c */ /* 0x000fe20001704270 */
[-C--:B------:R-:W-:Y:S01]  /*95f0*/  FMUL R60, R60, R155.reuse ;  /* 0x0000009b3c3c7220 */ /* 0x080fe20000400000 */
[----:B------:R-:W-:Y:S01]  /*9600*/  F2FP.F16.F32.PACK_AB R50, RZ, R50 ;  /* 0x00000032ff32723e */ /* 0x000fe200000000ff */
[----:B------:R-:W-:Y:S01]  /*9610*/  FMUL R61, R61, R155 ;  /* 0x0000009b3d3d7220 */ /* 0x000fe20000400000 */
[----:B------:R-:W-:Y:S01]  /*9620*/  F2FP.F16.F32.PACK_AB R51, RZ, R51 ;  /* 0x00000033ff33723e */ /* 0x000fe200000000ff */
[----:B------:R-:W-:Y:S01]  /*9630*/  @P3 STG.E.U16 desc[UR36][R4.64], R24 ;  /* 0x0000001804003986 */ /* 0x000fe2000c101524 */
[C---:B0-----:R-:W-:Y:S01]  /*9640*/  IADD3 R6, P3, R11.reuse, R4, RZ ;  /* 0x000000040b067210 */ /* 0x041fe20007f7e0ff */
[-C--:B------:R-:W-:Y:S01]  /*9650*/  FMUL R62, R62, R155.reuse ;  /* 0x0000009b3e3e7220 */ /* 0x080fe20000400000 */
[----:B------:R-:W-:Y:S01]  /*9660*/  F2FP.F16.F32.PACK_AB R52, RZ, R52 ;  /* 0x00000034ff34723e */ /* 0x000fe200000000ff */
[----:B------:R-:W-:Y:S01]  /*9670*/  @P4 STG.E.U16 desc[UR36][R4.64+0x2], R25 ;  /* 0x0000021904004986 */ /* 0x000fe2000c101524 */
[----:B------:R-:W-:Y:S01]  /*9680*/  IADD3 R10, P4, R11, R4, RZ ;  /* 0x000000040b0a7210 */ /* 0x000fe20007f9e0ff */
[--C-:B------:R-:W-:Y:S01]  /*9690*/  IMAD.X R7, R9, 0x1, R5.reuse, P3 ;  /* 0x0000000109077824 */ /* 0x100fe200018e0605 */
[C---:B------:R-:W-:Y:S01]  /*96a0*/  ISETP.GT.AND P3, PT, R0.reuse, 0x9, P2 ;  /* 0x000000090000780c */ /* 0x040fe20001764270 */
[----:B------:R-:W-:Y:S01]  /*96b0*/  FMUL R63, R63, R155 ;  /* 0x0000009b3f3f7220 */ /* 0x000fe20000400000 */
[----:B------:R-:W-:Y:S01]  /*96c0*/  F2FP.F16.F32.PACK_AB R53, RZ, R53 ;  /* 0x00000035ff35723e */ /* 0x000fe200000000ff */
[----:B------:R-:W-:Y:S01]  /*96d0*/  IMAD.X R11, R9, 0x1, R5, P4 ;  /* 0x00000001090b7824 */ /* 0x000fe200020e0605 */
[----:B------:R-:W-:Y:S01]  /*96e0*/  ISETP.GT.AND P4, PT, R0, 0x8, P1 ;  /* 0x000000080000780c */ /* 0x000fe20000f84270 */
[-C--:B------:R-:W-:Y:S01]  /*96f0*/  FMUL R64, R64, R155.reuse ;  /* 0x0000009b40407220 */ /* 0x080fe20000400000 */
[----:B------:R-:W-:Y:S01]  /*9700*/  F2FP.F16.F32.PACK_AB R54, RZ, R54 ;  /* 0x00000036ff36723e */ /* 0x000fe200000000ff */
[-C--:B------:R-:W-:Y:S01]  /*9710*/  FMUL R65, R65, R155.reuse ;  /* 0x0000009b41417220 */ /* 0x080fe20000400000 */
        /* <DEDUP_REMOVED lines=13> */
[-C--:B------:R-:W-:Y:S01]  /*97f0*/  FMUL R70, R70, R155.reuse ;  /* 0x0000009b46467220 */ /* 0x080fe20000400000 */
[----:B------:R-:W-:Y:S01]  /*9800*/  @P5 STG.E.U16 desc[UR36][R4.64+0x12], R29 ;  /* 0x0000121d04005986 */ /* 0x000fe2000c101524 */
[C---:B------:R-:W-:Y:S01]  /*9810*/  ISETP.GT.AND P5, PT, R0.reuse, 0x11, P1 ;  /* 0x000000110000780c */ /* 0x040fe20000fa4270 */
[-C--:B------:R-:W-:Y:S01]  /*9820*/  FMUL R71, R71, R155.reuse ;  /* 0x0000009b47477220 */ /* 0x080fe20000400000 */
[----:B------:R-:W-:Y:S01]  /*9830*/  F2FP.F16.F32.PACK_AB R58, RZ, R58 ;  /* 0x0000003aff3a723e */ /* 0x000fe200000000ff */
[----:B------:R0:W-:Y:S01]  /*9840*/  @P0 STG.E.U16 desc[UR36][R6.64+0x10], R30 ;  /* 0x0000101e06000986 */ /* 0x0001e2000c101524 */
        /* <DEDUP_REMOVED lines=13> */
[--C-:B0-----:R-:W-:Y:S01]  /*9920*/  @P0 IMAD.MOV.U32 R6, RZ, RZ, R14.reuse ;  /* 0x000000ffff060224 */ /* 0x101fe200078e000e */
[----:B------:R-:W-:Y:S01]  /*9930*/  F2FP.F16.F32.PACK_AB R62, RZ, R62 ;  /* 0x0000003eff3e723e */ /* 0x000fe200000000ff */
[--C-:B------:R-:W-:Y:S01]  /*9940*/  @P0 IMAD.MOV.U32 R7, RZ, RZ, R15.reuse ;  /* 0x000000ffff070224 */ /* 0x100fe200078e000f */
[----:B------:R-:W-:Y:S01]  /*9950*/  F2FP.F16.F32.PACK_AB R63, RZ, R63 ;  /* 0x0000003fff3f723e */ /* 0x000fe200000000ff */
[-C--:B------:R-:W-:Y:S01]  /*9960*/  FMUL R75, R75, R155.reuse ;  /* 0x0000009b4b4b7220 */ /* 0x080fe20000400000 */
[----:B------:R-:W-:Y:S01]  /*9970*/  F2FP.F16.F32.PACK_AB R64, RZ, R64 ;  /* 0x00000040ff40723e */ /* 0x000fe200000000ff */
[-C--:B------:R-:W-:Y:S01]  /*9980*/  FMUL R76, R76, R155.reuse ;  /* 0x0000009b4c4c7220 */ /* 0x080fe20000400000 */
[----:B------:R0:W-:Y:S01]  /*9990*/  @P0 STG.E.U16 desc[UR36][R6.64+0x20], R34 ;  /* 0x0000202206000986 */ /* 0x0001e2000c101524 */
        /* <DEDUP_REMOVED lines=30> */
[----:B0-----:R-:W-:Y:S01]  /*9b80*/  @P0 IMAD.MOV.U32 R6, RZ, RZ, R14 ;  /* 0x000000ffff060224 */ /* 0x001fe200078e000e */
[----:B------:R-:W-:Y:S01]  /*9b90*/  F2FP.F16.F32.PACK_AB R76, RZ, R76 ;  /* 0x0000004cff4c723e */ /* 0x000fe200000000ff */
[----:B------:R-:W-:Y:S01]  /*9ba0*/  @P0 IMAD.MOV.U32 R7, RZ, RZ, R15 ;  /* 0x000000ffff070224 */ /* 0x000fe200078e000f */
[----:B------:R-:W-:Y:S01]  /*9bb0*/  F2FP.F16.F32.PACK_AB R77, RZ, R77 ;  /* 0x0000004dff4d723e */ /* 0x000fe200000000ff */
[----:B------:R-:W-:Y:S01]  /*9bc0*/  FMUL R87, R87, R155 ;  /* 0x0000009b57577220 */ /* 0x000fe20000400000 */
[----:B------:R-:W-:-:S02]  /*9bd0*/  F2FP.F16.F32.PACK_AB R78, RZ, R78 ;  /* 0x0000004eff4e723e */ /* 0x000fc400000000ff */
[----:B------:R0:W-:Y:S01]  /*9be0*/  @P0 STG.E.U16 desc[UR36][R6.64+0x30], R38 ;  /* 0x0000302606000986 */ /* 0x0001e2000c101524 */
[----:B------:R-:W-:Y:S02]  /*9bf0*/  ISETP.GT.AND P0, PT, R0, 0x20, P2 ;  /* 0x000000200000780c */ /* 0x000fe40001704270 */
[----:B------:R-:W-:Y:S02]  /*9c00*/  F2FP.F16.F32.PACK_AB R79, RZ, R79 ;  /* 0x0000004fff4f723e */ /* 0x000fe400000000ff */
[----:B------:R-:W-:Y:S02]  /*9c10*/  F2FP.F16.F32.PACK_AB R80, RZ, R80 ;  /* 0x00000050ff50723e */ /* 0x000fe400000000ff */
[----:B------:R-:W-:Y:S02]  /*9c20*/  F2FP.F16.F32.PACK_AB R81, RZ, R81 ;  /* 0x00000051ff51723e */ /* 0x000fe400000000ff */
[----:B------:R-:W-:Y:S02]  /*9c30*/  F2FP.F16.F32.PACK_AB R82, RZ, R82 ;  /* 0x00000052ff52723e */ /* 0x000fe400000000ff */
[----:B------:R-:W-:Y:S01]  /*9c40*/  F2FP.F16.F32.PACK_AB R83, RZ, R83 ;  /* 0x00000053ff53723e */ /* 0x000fe200000000ff */
[----:B0-----:R-:W-:Y:S01]  /*9c50*/  @P3 IMAD.MOV.U32 R6, RZ, RZ, R14 ;  /* 0x000000ffff063224 */ /* 0x001fe200078e000e */
[----:B------:R-:W-:-:S02]  /*9c60*/  @P3 MOV R7, R15 ;  /* 0x0000000f00073202 */ /* 0x000fc40000000f00 */
[----:B------:R-:W-:Y:S02]  /*9c70*/  F2FP.F16.F32.PACK_AB R84, RZ, R84 ;  /* 0x00000054ff54723e */ /* 0x000fe400000000ff */
[----:B------:R-:W-:Y:S01]  /*9c80*/  F2FP.F16.F32.PACK_AB R85, RZ, R85 ;  /* 0x00000055ff55723e */ /* 0x000fe200000000ff */
[----:B------:R0:W-:Y:S01]  /*9c90*/  @P3 STG.E.U16 desc[UR36][R6.64+0x32], R39 ;  /* 0x0000322706003986 */ /* 0x0001e2000c101524 */
[C---:B------:R-:W-:Y:S02]  /*9ca0*/  ISETP.GT.AND P3, PT, R0.reuse, 0x21, P2 ;  /* 0x000000210000780c */ /* 0x040fe40001764270 */
[----:B------:R-:W-:Y:S01]  /*9cb0*/  F2FP.F16.F32.PACK_AB R86, RZ, R86 ;  /* 0x00000056ff56723e */ /* 0x000fe200000000ff */
[----:B------:R-:W-:Y:S01]  /*9cc0*/  @P4 STG.E.U16 desc[UR36][R4.64+0x40], R40 ;  /* 0x0000402804004986 */ /* 0x000fe2000c101524 */
[C---:B------:R-:W-:Y:S02]  /*9cd0*/  ISETP.GT.AND P4, PT, R0.reuse, 0x28, P1 ;  /* 0x000000280000780c */ /* 0x040fe40000f84270 */
[----:B------:R-:W-:Y:S01]  /*9ce0*/  F2FP.F16.F32.PACK_AB R87, RZ, R87 ;  /* 0x00000057ff57723e */ /* 0x000fe200000000ff */
[----:B------:R-:W-:Y:S01]  /*9cf0*/  @P5 STG.E.U16 desc[UR36][R4.64+0x42], R41 ;  /* 0x0000422904005986 */ /* 0x000fe2000c101524 */
[----:B------:R-:W-:Y:S01]  /*9d00*/  ISETP.GT.AND P5, PT, R0, 0x29, P1 ;  /* 0x000000290000780c */ /* 0x000fe20000fa4270 */
[----:B0-----:R-:W-:-:S02]  /*9d10*/  @P0 IMAD.MOV.U32 R6, RZ, RZ, R14 ;  /* 0x000000ffff060224 */ /* 0x001fc400078e000e */
[----:B------:R-:W-:-:S05]  /*9d20*/  @P0 IMAD.MOV.U32 R7, RZ, RZ, R15 ;  /* 0x000000ffff070224 */ /* 0x000fca00078e000f */
[----:B------:R0:W-:Y:S01]  /*9d30*/  @P0 STG.E.U16 desc[UR36][R6.64+0x40], R42 ;  /* 0x0000402a06000986 */ /* 0x0001e2000c101524 */
[----:B------:R-:W-:Y:S01]  /*9d40*/  ISETP.GT.AND P0, PT, R0, 0x28, P2 ;  /* 0x000000280000780c */ /* 0x000fe20001704270 */
[----:B0-----:R-:W-:Y:S02]  /*9d50*/  @P3 IMAD.MOV.U32 R6, RZ, RZ, R14 ;  /* 0x000000ffff063224 */ /* 0x001fe400078e000e */
[----:B------:R-:W-:-:S05]  /*9d60*/  @P3 IMAD.MOV.U32 R7, RZ, RZ, R15 ;  /* 0x000000ffff073224 */ /* 0x000fca00078e000f */
[----:B------:R0:W-:Y:S01]  /*9d70*/  @P3 STG.E.U16 desc[UR36][R6.64+0x42], R43 ;  /* 0x0000422b06003986 */ /* 0x0001e2000c101524 */
[----:B------:R-:W-:-:S03]  /*9d80*/  ISETP.GT.AND P3, PT, R0, 0x29, P2 ;  /* 0x000000290000780c */ /* 0x000fc60001764270 */
[----:B------:R-:W-:Y:S01]  /*9d90*/  @P4 STG.E.U16 desc[UR36][R4.64+0x50], R44 ;  /* 0x0000502c04004986 */ /* 0x000fe2000c101524 */
[----:B------:R-:W-:-:S03]  /*9da0*/  ISETP.GT.AND P4, PT, R0, 0x30, P1 ;  /* 0x000000300000780c */ /* 0x000fc60000f84270 */
[----:B------:R-:W-:Y:S01]  /*9db0*/  @P5 STG.E.U16 desc[UR36][R4.64+0x52], R45 ;  /* 0x0000522d04005986 */ /* 0x000fe2000c101524 */
[----:B------:R-:W-:Y:S01]  /*9dc0*/  ISETP.GT.AND P5, PT, R0, 0x31, P1 ;  /* 0x000000310000780c */ /* 0x000fe20000fa4270 */
[----:B0-----:R-:W-:Y:S02]  /*9dd0*/  @P0 IMAD.MOV.U32 R6, RZ, RZ, R14 ;  /* 0x000000ffff060224 */ /* 0x001fe400078e000e */
        /* <DEDUP_REMOVED lines=11> */
[----:B0-----:R-:W-:Y:S01]  /*9e90*/  @P0 IMAD.MOV.U32 R6, RZ, RZ, R14 ;  /* 0x000000ffff060224 */ /* 0x001fe200078e000e */
[----:B------:R-:W-:-:S05]  /*9ea0*/  @P0 MOV R7, R15 ;  /* 0x0000000f00070202 */ /* 0x000fca0000000f00 */
        /* <DEDUP_REMOVED lines=26> */
[----:B0-----:R-:W-:Y:S01]  /*a050*/  @P3 IMAD.MOV.U32 R6, RZ, RZ, R14 ;  /* 0x000000ffff063224 */ /* 0x001fe200078e000e */
[----:B------:R-:W-:-:S05]  /*a060*/  @P3 MOV R7, R15 ;  /* 0x0000000f00073202 */ /* 0x000fca0000000f00 */
        /* <DEDUP_REMOVED lines=57> */
[----:B------:R-:W-:Y:S02]  /*a400*/  ISETP.GT.AND P0, PT, R0, 0x70, P2 ;  /* 0x000000700000780c */ /* 0x000fe40001704270 */
[----:B0-----:R-:W-:Y:S01]  /*a410*/  @P3 MOV R6, R14 ;  /* 0x0000000e00063202 */ /* 0x001fe20000000f00 */
[----:B------:R-:W-:-:S05]  /*a420*/  @P3 IMAD.MOV.U32 R7, RZ, RZ, R15 ;  /* 0x000000ffff073224 */ /* 0x000fca00078e000f */
[----:B------:R0:W-:Y:S01]  /*a430*/  @P3 STG.E.U16 desc[UR36][R6.64+0xd2], R79 ;  /* 0x0000d24f06003986 */ /* 0x0001e2000c101524 */
[C---:B------:R-:W-:Y:S02]  /*a440*/  ISETP.GT.AND P3, PT, R0.reuse, 0x78, P1 ;  /* 0x000000780000780c */ /* 0x040fe40000f64270 */
[C---:B------:R-:W-:Y:S01]  /*a450*/  ISETP.GT.AND P1, PT, R0.reuse, 0x79, P1 ;  /* 0x000000790000780c */ /* 0x040fe20000f24270 */
[----:B------:R-:W-:Y:S01]  /*a460*/  @P4 STG.E.U16 desc[UR36][R4.64+0xe0], R80 ;  /* 0x0000e05004004986 */ /* 0x000fe2000c101524 */
[----:B------:R-:W-:-:S03]  /*a470*/  ISETP.GT.AND P4, PT, R0, 0x71, P2 ;  /* 0x000000710000780c */ /* 0x000fc60001784270 */
[----:B------:R-:W-:Y:S01]  /*a480*/  @P5 STG.E.U16 desc[UR36][R4.64+0xe2], R81 ;  /* 0x0000e25104005986 */ /* 0x000fe2000c101524 */
[C---:B------:R-:W-:Y:S02]  /*a490*/  ISETP.GT.AND P5, PT, R0.reuse, 0x78, P2 ;  /* 0x000000780000780c */ /* 0x040fe400017a4270 */
[----:B------:R-:W-:Y:S01]  /*a4a0*/  ISETP.GT.AND P2, PT, R0, 0x79, P2 ;  /* 0x000000790000780c */ /* 0x000fe20001744270 */
[----:B0-----:R-:W-:Y:S02]  /*a4b0*/  @P0 IMAD.MOV.U32 R6, RZ, RZ, R14 ;  /* 0x000000ffff060224 */ /* 0x001fe400078e000e */
[----:B------:R-:W-:-:S05]  /*a4c0*/  @P0 IMAD.MOV.U32 R7, RZ, RZ, R15 ;  /* 0x000000ffff070224 */ /* 0x000fca00078e000f */
[----:B------:R0:W-:Y:S02]  /*a4d0*/  @P0 STG.E.U16 desc[UR36][R6.64+0xe0], R82 ;  /* 0x0000e05206000986 */ /* 0x0001e4000c101524 */
[----:B0-----:R-:W-:Y:S02]  /*a4e0*/  @P4 IMAD.MOV.U32 R6, RZ, RZ, R14 ;  /* 0x000000ffff064224 */ /* 0x001fe400078e000e */
[----:B------:R-:W-:-:S05]  /*a4f0*/  @P4 IMAD.MOV.U32 R7, RZ, RZ, R15 ;  /* 0x000000ffff074224 */ /* 0x000fca00078e000f */
[----:B------:R-:W-:Y:S04]  /*a500*/  @P4 STG.E.U16 desc[UR36][R6.64+0xe2], R83 ;  /* 0x0000e25306004986 */ /* 0x000fe8000c101524 */
[----:B------:R-:W-:Y:S04]  /*a510*/  @P3 STG.E.U16 desc[UR36][R4.64+0xf0], R84 ;  /* 0x0000f05404003986 */ /* 0x000fe8000c101524 */
[----:B------:R0:W-:Y:S02]  /*a520*/  @P1 STG.E.U16 desc[UR36][R4.64+0xf2], R85 ;  /* 0x0000f25504001986 */ /* 0x0001e4000c101524 */
[----:B0-----:R-:W-:-:S02]  /*a530*/  @P5 IMAD.MOV.U32 R4, RZ, RZ, R14 ;  /* 0x000000ffff045224 */ /* 0x001fc400078e000e */
[----:B------:R-:W-:-:S05]  /*a540*/  @P5 IMAD.MOV.U32 R5, RZ, RZ, R15 ;  /* 0x000000ffff055224 */ /* 0x000fca00078e000f */
[----:B------:R0:W-:Y:S04]  /*a550*/  @P5 STG.E.U16 desc[UR36][R4.64+0xf0], R86 ;  /* 0x0000f05604005986 */ /* 0x0001e8000c101524 */
[----:B------:R0:W-:Y:S02]  /*a560*/  @P2 STG.E.U16 desc[UR36][R14.64+0xf2], R87 ;  /* 0x0000f2570e002986 */ /* 0x0001e4000c101524 */
.L_x_284:
[----:B------:R-:W-:Y:S05]  /*a570*/  BSYNC B0 ;  /* 0x0000000000007941 */ /* 0x000fea0003800000 */
.L_x_32:
[----:B------:R-:W-:Y:S01]  /*a580*/  ULDC UR4, c[0x0][0xc] ;  /* 0x0000030000047ab9 */ /* 0x000fe20000000800 */
[----:B------:R-:W-:Y:S01]  /*a590*/  ULDC UR5, c[0x0][0x10] ;  /* 0x0000040000057ab9 */ /* 0x000fe20000000800 */
[----:B0-----:R-:W0:Y:S01]  /*a5a0*/  LDC R3, c[0x0][0x14] ;  /* 0x00000500ff037b82 */ /* 0x001e220000000800 */
[----:B------:R-:W-:Y:S01]  /*a5b0*/  UIMAD.WIDE.U32 UR4, UR4, UR5, URZ ;  /* 0x00000005040472a5 */ /* 0x000fe2000f8e003f */
[----:B------:R-:W-:Y:S01]  /*a5c0*/  PRMT R0, RZ, 0x7610, R0 ;  /* 0x00007610ff007816 */ /* 0x000fe20000000000 */
[----:B------:R-:W-:Y:S01]  /*a5d0*/  IMAD.MOV.U32 R23, RZ, RZ, -0x1 ;  /* 0xffffffffff177424 */ /* 0x000fe200078e00ff */
[----:B-----5:R-:W-:-:S03]  /*a5e0*/  MOV R154, 0xffffffff ;  /* 0xffffffff009a7802 */ /* 0x020fc60000000f00 */
[----:B0-----:R-:W-:-:S04]  /*a5f0*/  IMAD.WIDE.U32 R16, R3, UR4, R16 ;  /* 0x0000000403107c25 */ /* 0x001fc8000f8e0010 */
[----:B------:R-:W-:Y:S01]  /*a600*/  IMAD R3, R3, UR5, RZ ;  /* 0x0000000503037c24 */ /* 0x000fe2000f8e02ff */
[----:B------:R-:W-:Y:S02]  /*a610*/  ULDC.64 UR4, c[0x0][0x650] ;  /* 0x0001940000047ab9 */ /* 0x000fe40000000a00 */
[----:B------:R-:W-:Y:S01]  /*a620*/  ISETP.GE.U32.AND P0, PT, R16, UR4, PT ;  /* 0x0000000410007c0c */ /* 0x000fe2000bf06070 */
[----:B------:R-:W-:-:S05]  /*a630*/  IMAD.IADD R17, R17, 0x1, R3 ;  /* 0x0000000111117824 */ /* 0x000fca00078e0203 */
[----:B------:R-:W-:-:S13]  /*a640*/  ISETP.GE.U32.AND.EX P0, PT, R17, UR5, PT, P0 ;  /* 0x0000000511007c0c */ /* 0x000fda000bf06100 */
[----:B------:R-:W-:Y:S05]  /*a650*/  @P0 BRA `(.L_x_285) ;  /* 0x0000000400640947 */ /* 0x000fea0003800000 */
[----:B------:R-:W0:Y:S01]  /*a660*/  S2R R12, SR_CTAID.X ;  /* 0x00000000000c7919 */ /* 0x000e220000002500 */
[----:B-12---:R-:W1:Y:S01]  /*a670*/  LDC.64 R10, c[0x0][0x628] ;  /* 0x00018a00ff0a7b82 */ /* 0x006e620000000a00 */
[----:B------:R-:W-:Y:S01]  /*a680*/  ULDC UR4, c[0x0][0x150] ;  /* 0x0000540000047ab9 */ /* 0x000fe20000000800 */
[----:B------:R-:W-:Y:S01]  /*a690*/  IMAD.MOV.U32 R8, RZ, RZ, R16 ;  /* 0x000000ffff087224 */ /* 0x000fe200078e0010 */
[----:B------:R-:W2:Y:S01]  /*a6a0*/  S2R R24, SR_CTAID.Y ;  /* 0x0000000000187919 */ /* 0x000ea20000002600 */
[----:B------:R-:W-:-:S04]  /*a6b0*/  IMAD.MOV.U32 R9, RZ, RZ, R17 ;  /* 0x000000ffff097224 */ /* 0x000fc800078e0011 */
[----:B------:R-:W2:Y:S08]  /*a6c0*/  LDC R21, c[0x0][0x144] ;  /* 0x00005100ff157b82 */ /* 0x000eb00000000800 */
[----:B------:R-:W2:Y:S08]  /*a6d0*/  LDC R0, c[0x0][0x630] ;  /* 0x00018c00ff007b82 */ /* 0x000eb00000000800 */
[----:B------:R-:W2:Y:S01]  /*a6e0*/  LDC.64 R14, c[0x0][0x620] ;  /* 0x00018800ff0e7b82 */ /* 0x000ea20000000a00 */
[----:B-1----:R-:W-:-:S04]  /*a6f0*/  ISETP.NE.U32.AND P0, PT, R10, RZ, PT ;  /* 0x000000ff0a00720c */ /* 0x002fc80003f05070 */
[----:B------:R-:W-:Y:S02]  /*a700*/  ISETP.NE.AND.EX P0, PT, R11, RZ, PT, P0 ;  /* 0x000000ff0b00720c */ /* 0x000fe40003f05300 */
[----:B0-----:R-:W-:-:S05]  /*a710*/  I2FP.F32.U32 R3, R12 ;  /* 0x0000000c00037245 */ /* 0x001fca0000201000 */
[----:B------:R-:W-:-:S04]  /*a720*/  FMUL R3, R3, UR4 ;  /* 0x0000000403037c20 */ /* 0x000fc80008400000 */
[----:B------:R0:W1:Y:S02]  /*a730*/  F2I.U32.TRUNC.NTZ R20, R3 ;  /* 0x0000000300147305 */ /* 0x000064000020f000 */
[----:B------:R-:W-:Y:S05]  /*a740*/  @!P0 BRA `(.L_x_286) ;  /* 0x0000000000288947 */ /* 0x000fea0003800000 */
[----:B0-----:R-:W0:Y:S02]  /*a750*/  LDC R3, c[0x0][0x634] ;  /* 0x00018d00ff037b82 */ /* 0x001e240000000800 */
        /* <DEDUP_REMOVED lines=9> */
.L_x_286:
[----:B------:R-:W5:Y:S01]  /*a7f0*/  LDC.64 R30, c[0x0][0x640] ;  /* 0x00019000ff1e7b82 */ /* 0x000f620000000a00 */
[-CC-:B--2---:R-:W-:Y:S01]  /*a800*/  SHF.R.U64 R23, R8, R0.reuse, R9.reuse ;  /* 0x0000000008177219 */ /* 0x184fe20000001209 */
[----:B-1----:R-:W-:Y:S01]  /*a810*/  IMAD.MOV R20, RZ, RZ, -R20 ;  /* 0x000000ffff147224 */ /* 0x002fe200078e0a14 */
[----:B------:R-:W-:Y:S01]  /*a820*/  SHF.R.U32.HI R0, RZ, R0, R9 ;  /* 0x00000000ff007219 */ /* 0x000fe20000011609 */
[----:B------:R-:W-:Y:S01]  /*a830*/  ULDC UR4, c[0x0][0x154] ;  /* 0x0000550000047ab9 */ /* 0x000fe20000000800 */
[----:B0-----:R-:W-:Y:S01]  /*a840*/  IADD3 R3, P0, RZ, -R23, RZ ;  /* 0x80000017ff037210 */ /* 0x001fe20007f1e0ff */
[----:B------:R-:W-:Y:S02]  /*a850*/  IMAD R26, R21, R20, R12 ;  /* 0x00000014151a7224 */ /* 0x000fe400078e020c */
[----:B------:R-:W0:Y:S01]  /*a860*/  LDC R6, c[0x0][0x618] ;  /* 0x00018600ff067b82 */ /* 0x000e220000000800 */
[----:B------:R-:W-:Y:S02]  /*a870*/  IMAD.MOV.U32 R7, RZ, RZ, 0x1 ;  /* 0x00000001ff077424 */ /* 0x000fe400078e00ff */
[----:B------:R-:W-:-:S04]  /*a880*/  IMAD.X R5, RZ, RZ, ~R0, P0 ;  /* 0x000000ffff057224 */ /* 0x000fc800000e0e00 */
[-C--:B------:R-:W-:Y:S01]  /*a890*/  IMAD R0, R5, R14.reuse, RZ ;  /* 0x0000000e05007224 */ /* 0x080fe200078e02ff */
[----:B------:R-:W1:Y:S01]  /*a8a0*/  LDC R8, c[0x0][0x608] ;  /* 0x00018200ff087b82 */ /* 0x000e620000000800 */
[----:B------:R-:W-:-:S04]  /*a8b0*/  IMAD.WIDE.U32 R4, R3, R14, R16 ;  /* 0x0000000e03047225 */ /* 0x000fc800078e0010 */
[----:B------:R-:W-:Y:S01]  /*a8c0*/  IMAD R3, R3, R15, R0 ;  /* 0x0000000f03037224 */ /* 0x000fe200078e0200 */
[----:B------:R-:W-:Y:S02]  /*a8d0*/  I2FP.F32.U32 R0, R24 ;  /* 0x0000001800007245 */ /* 0x000fe40000201000 */
[----:B------:R-:W2:Y:S01]  /*a8e0*/  LDC R28, c[0x0][0x658] ;  /* 0x00019600ff1c7b82 */ /* 0x000ea20000000800 */
[----:B-----5:R-:W-:Y:S02]  /*a8f0*/  ISETP.NE.U32.AND P0, PT, R30, RZ, PT ;  /* 0x000000ff1e00720c */ /* 0x020fe40003f05070 */
[----:B------:R-:W-:Y:S01]  /*a900*/  IADD3 R3, R5, R3, RZ ;  /* 0x0000000305037210 */ /* 0x000fe20007ffe0ff */
[----:B------:R-:W-:Y:S01]  /*a910*/  FMUL R0, R0, UR4 ;  /* 0x0000000400007c20 */ /* 0x000fe20008400000 */
[----:B------:R-:W-:Y:S01]  /*a920*/  ISETP.NE.AND.EX P0, PT, R31, RZ, PT, P0 ;  /* 0x000000ff1f00720c */ /* 0x000fe20003f05300 */
[----:B------:R-:W-:Y:S02]  /*a930*/  IMAD.MOV.U32 R5, RZ, RZ, -0x1 ;  /* 0xffffffffff057424 */ /* 0x000fe400078e00ff */
[----:B------:R-:W3:Y:S01]  /*a940*/  LDC R15, c[0x0][0x148] ;  /* 0x00005200ff0f7b82 */ /* 0x000ee20000000800 */
[-CC-:B0-----:R-:W-:Y:S01]  /*a950*/  SHF.R.U64 R12, R4, R6.reuse, R3.reuse ;  /* 0x00000006040c7219 */ /* 0x181fe20000001203 */
[----:B------:R0:W0:Y:S01]  /*a960*/  F2I.U32.TRUNC.NTZ R13, R0 ;  /* 0x00000000000d7305 */ /* 0x000022000020f000 */
[----:B------:R-:W-:-:S05]  /*a970*/  SHF.R.U32.HI R3, RZ, R6, R3 ;  /* 0x00000006ff037219 */ /* 0x000fca0000011603 */
[----:B------:R-:W0:Y:S01]  /*a980*/  LDC R20, c[0x0][0x600] ;  /* 0x00018000ff147b82 */ /* 0x000e220000000800 */
[-CC-:B-1----:R-:W-:Y:S02]  /*a990*/  SHF.R.U64 R10, R12, R8.reuse, R3.reuse ;  /* 0x000000080c0a7219 */ /* 0x182fe40000001203 */
[----:B------:R-:W-:-:S05]  /*a9a0*/  SHF.R.U32.HI R3, RZ, R8, R3 ;  /* 0x00000008ff037219 */ /* 0x000fca0000011603 */
[----:B------:R-:W1:Y:S01]  /*a9b0*/  LDC R21, c[0x0][0x648] ;  /* 0x00019200ff157b82 */ /* 0x000e620000000800 */
[-C--:B--2---:R-:W-:Y:S02]  /*a9c0*/  SHF.L.U32 R4, R5, R28.reuse, RZ ;  /* 0x0000001c05047219 */ /* 0x084fe400000006ff */
[-CC-:B------:R-:W-:Y:S02]  /*a9d0*/  SHF.R.U64 R14, R10, R28.reuse, R3.reuse ;  /* 0x0000001c0a0e7219 */ /* 0x180fe40000001203 */
[----:B------:R-:W-:Y:S02]  /*a9e0*/  SHF.R.U32.HI R5, RZ, R28, R3 ;  /* 0x0000001cff057219 */ /* 0x000fe40000011603 */
[----:B------:R-:W-:Y:S01]  /*a9f0*/  LOP3.LUT R153, RZ, R4, RZ, 0x33, !PT ;  /* 0x00000004ff997212 */ /* 0x000fe200078e33ff */
[----:B------:R-:W2:Y:S01]  /*aa00*/  LDC R25, c[0x0][0x638] ;  /* 0x00018e00ff197b82 */ /* 0x000ea20000000800 */
[----:B------:R-:W-:Y:S01]  /*aa10*/  SHF.L.U32 R28, R7, R28, RZ ;  /* 0x0000001c071c7219 */ /* 0x000fe200000006ff */
[----:B------:R-:W-:-:S06]  /*aa20*/  IMAD.MOV.U32 R4, RZ, RZ, R14 ;  /* 0x000000ffff047224 */ /* 0x000fcc00078e000e */
[----:B------:R-:W0:Y:S01]  /*aa30*/  LDC R27, c[0x0][0x610] ;  /* 0x00018400ff1b7b82 */ /* 0x000e220000000800 */
[----:B------:R-:W-:Y:S05]  /*aa40*/  @!P0 BRA `(.L_x_287) ;  /* 0x0000000000288947 */ /* 0x000fea0003800000 */
[----:B------:R-:W5:Y:S02]  /*aa50*/  LDC R3, c[0x0][0x64c] ;  /* 0x00019300ff037b82 */ /* 0x000f640000000800 */
[----:B-----5:R-:W-:-:S05]  /*aa60*/  IADD3 R3, P0, R14, R3, RZ ;  /* 0x000000030e037210 */ /* 0x020fca0007f1e0ff */
        /* <DEDUP_REMOVED lines=8> */
.L_x_287:
[----:B------:R-:W-:Y:S01]  /*aaf0*/  ISETP.NE.AND P0, PT, R2, 0x1, PT ;  /* 0x000000010200780c */ /* 0x000fe20003f05270 */
[----:B0-----:R-:W-:Y:S01]  /*ab00*/  IMAD.MOV R13, RZ, RZ, -R13 ;  /* 0x000000ffff0d7224 */ /* 0x001fe200078e0a0d */
[----:B-1----:R-:W-:Y:S01]  /*ab10*/  SHF.R.U64 R0, R4, R21, R5 ;  /* 0x0000001504007219 */ /* 0x002fe20000001205 */
[----:B------:R-:W-:Y:S01]  /*ab20*/  VIADD R5, R20, 0xffffffff ;  /* 0xffffffff14057836 */ /* 0x000fe20000000000 */
[----:B------:R-:W-:Y:S02]  /*ab30*/  LOP3.LUT R153, R10, R153, RZ, 0xc0, !PT ;  /* 0x000000990a997212 */ /* 0x000fe400078ec0ff */
[----:B------:R-:W-:Y:S02]  /*ab40*/  IADD3 R3, -R0, RZ, RZ ;  /* 0x000000ff00037210 */ /* 0x000fe40007ffe1ff */
[----:B------:R-:W-:Y:S01]  /*ab50*/  LOP3.LUT R5, R12, R5, RZ, 0xc0, !PT ;  /* 0x000000050c057212 */ /* 0x000fe200078ec0ff */
[----:B------:R-:W-:Y:S02]  /*ab60*/  IMAD R153, R28, R0, R153 ;  /* 0x000000001c997224 */ /* 0x000fe400078e0299 */
[----:B--2---:R-:W-:-:S02]  /*ab70*/  IMAD R0, R3, R25, R14 ;  /* 0x0000001903007224 */ /* 0x004fc400078e020e */
[----:B---3--:R-:W-:Y:S02]  /*ab80*/  @P0 IMAD R26, R15, R13, R24 ;  /* 0x0000000d0f1a0224 */ /* 0x008fe400078e0218 */
[----:B------:R-:W-:Y:S02]  /*ab90*/  IMAD R4, R0, R20, R5 ;  /* 0x0000001400047224 */ /* 0x000fe400078e0205 */
[----:B------:R-:W-:Y:S02]  /*aba0*/  IMAD R153, R153, R27, R26 ;  /* 0x0000001b99997224 */ /* 0x000fe400078e021a */
[----:B------:R-:W-:-:S03]  /*abb0*/  IMAD.MOV.U32 R3, RZ, RZ, 0x1 ;  /* 0x00000001ff037424 */ /* 0x000fc600078e00ff */
[----:B------:R-:W-:Y:S02]  /*abc0*/  SEL R154, R4, R153, !P0 ;  /* 0x00000099049a7207 */ /* 0x000fe40004000000 */
[----:B------:R-:W-:Y:S02]  /*abd0*/  PRMT R0, R3, 0x7610, R0 ;  /* 0x0000761003007816 */ /* 0x000fe40000000000 */
[----:B------:R-:W-:-:S07]  /*abe0*/  SEL R153, R153, R4, !P0 ;  /* 0x0000000499997207 */ /* 0x000fce0004000000 */
.L_x_285:
[----:B------:R-:W-:-:S13]  /*abf0*/  LOP3.LUT P0, RZ, R0, 0xff, RZ, 0xc0, !PT ;  /* 0x000000ff00ff7812 */ /* 0x000fda000780c0ff */
[----:B------:R-:W-:Y:S05]  /*ac00*/  @P0 BRA `(.L_x_288) ;  /* 0xffffff64007c0947 */ /* 0x000fea000383ffff */
[----:B------:R-:W-:Y:S05]  /*ac10*/  EXIT ;  /* 0x000000000000794d */ /* 0x000fea0003800000 */
.L_x_7:
[----:B0-----:R-:W-:Y:S01]  /*ac20*/  ULDC.64 UR4, c[0x0][0x650] ;  /* 0x0001940000047ab9 */ /* 0x001fe20000000a00 */
[----:B------:R-:W-:Y:S01]  /*ac30*/  PRMT R6, RZ, 0x7610, R6 ;  /* 0x00007610ff067816 */ /* 0x000fe20000000006 */
[----:B------:R-:W-:Y:S01]  /*ac40*/  IMAD.MOV.U32 R12, RZ, RZ, -0x1 ;  /* 0xffffffffff0c7424 */ /* 0x000fe200078e00ff */
[----:B------:R-:W-:Y:S01]  /*ac50*/  ISETP.GE.U32.AND P0, PT, R16, UR4, PT ;  /* 0x0000000410007c0c */ /* 0x000fe2000bf06070 */
[----:B------:R-:W-:Y:S02]  /*ac60*/  IMAD.MOV.U32 R20, RZ, RZ, -0x1 ;  /* 0xffffffffff147424 */ /* 0x000fe400078e00ff */
[----:B------:R-:W-:Y:S01]  /*ac70*/  IMAD.MOV.U32 R13, RZ, RZ, -0x1 ;  /* 0xffffffffff0d7424 */ /* 0x000fe200078e00ff */
        /* <DEDUP_REMOVED lines=15> */
[----:B------:R-:W-:Y:S01]  /*ad70*/  IMAD.WIDE.U32 R8, R13, R14, RZ ;  /* 0x0000000e0d087225 */ /* 0x000fe200078e00ff */
[----:B------:R-:W-:-:S03]  /*ad80*/  MOV R12, R11 ;  /* 0x0000000b000c7202 */ /* 0x000fc60000000f00 */
[----:B------:R-:W-:Y:S01]  /*ad90*/  IMAD.X R13, RZ, RZ, RZ, P0 ;  /* 0x000000ffff0d7224 */ /* 0x000fe200000e06ff */
[----:B------:R-:W-:-:S05]  /*ada0*/  IADD3 RZ, P0, R9, R10, RZ ;  /* 0x0000000a09ff7210 */ /* 0x000fca0007f1e0ff */
[----:B------:R-:W-:-:S08]  /*adb0*/  IMAD.WIDE.U32.X R12, R23, R15, R12, P0 ;  /* 0x0000000f170c7225 */ /* 0x000fd000000e040c */
.L_x_290:
[----:B------:R-:W0:Y:S01]  /*adc0*/  LDC.64 R28, c[0x0][0x640] ;  /* 0x00019000ff1c7b82 */ /* 0x000e220000000a00 */
[-CC-:B------:R-:W-:Y:S01]  /*add0*/  SHF.R.U64 R22, R12, R6.reuse, R13.reuse ;  /* 0x000000060c167219 */ /* 0x180fe2000000120d */
[----:B------:R-:W-:Y:S01]  /*ade0*/  IMAD.MOV.U32 R30, RZ, RZ, 0x1 ;  /* 0x00000001ff1e7424 */ /* 0x000fe200078e00ff */
[----:B------:R-:W-:Y:S02]  /*adf0*/  SHF.R.U32.HI R6, RZ, R6, R13 ;  /* 0x00000006ff067219 */ /* 0x000fe4000001160d */
[----:B------:R-:W-:-:S03]  /*ae00*/  IADD3 R11, P0, RZ, -R22, RZ ;  /* 0x80000016ff0b7210 */ /* 0x000fc60007f1e0ff */
[----:B------:R-:W1:Y:S02]  /*ae10*/  LDC R10, c[0x0][0x618] ;  /* 0x00018600ff0a7b82 */ /* 0x000e640000000800 */
[----:B------:R-:W-:-:S04]  /*ae20*/  IMAD.X R9, RZ, RZ, ~R6, P0 ;  /* 0x000000ffff097224 */ /* 0x000fc800000e0e06 */
[-C--:B------:R-:W-:Y:S02]  /*ae30*/  IMAD R6, R9, R24.reuse, RZ ;  /* 0x0000001809067224 */ /* 0x080fe400078e02ff */
[----:B------:R-:W2:Y:S01]  /*ae40*/  LDC R12, c[0x0][0x608] ;  /* 0x00018200ff0c7b82 */ /* 0x000ea20000000800 */
[----:B------:R-:W-:-:S04]  /*ae50*/  IMAD.WIDE.U32 R8, R11, R24, R16 ;  /* 0x000000180b087225 */ /* 0x000fc800078e0010 */
[----:B------:R-:W-:-:S03]  /*ae60*/  IMAD R11, R11, R25, R6 ;  /* 0x000000190b0b7224 */ /* 0x000fc600078e0206 */
[----:B------:R-:W3:Y:S01]  /*ae70*/  LDC R27, c[0x0][0x658] ;  /* 0x00019600ff1b7b82 */ /* 0x000ee20000000800 */
[----:B------:R-:W-:Y:S01]  /*ae80*/  IMAD.IADD R9, R9, 0x1, R11 ;  /* 0x0000000109097824 */ /* 0x000fe200078e020b */
[----:B0-----:R-:W-:-:S04]  /*ae90*/  ISETP.NE.U32.AND P0, PT, R28, RZ, PT ;  /* 0x000000ff1c00720c */ /* 0x001fc80003f05070 */
[----:B------:R-:W-:Y:S02]  /*aea0*/  ISETP.NE.AND.EX P0, PT, R29, RZ, PT, P0 ;  /* 0x000000ff1d00720c */ /* 0x000fe40003f05300 */
[----:B------:R-:W0:Y:S01]  /*aeb0*/  LDC R20, c[0x0][0x600] ;  /* 0x00018000ff147b82 */ /* 0x000e220000000800 */
[-CC-:B-1----:R-:W-:Y:S01]  /*aec0*/  SHF.R.U64 R14, R8, R10.reuse, R9.reuse ;  /* 0x0000000a080e7219 */ /* 0x182fe20000001209 */
[----:B------:R-:W-:Y:S01]  /*aed0*/  IMAD.MOV.U32 R8, RZ, RZ, -0x1 ;  /* 0xffffffffff087424 */ /* 0x000fe200078e00ff */
[----:B------:R-:W-:-:S05]  /*aee0*/  SHF.R.U32.HI R9, RZ, R10, R9 ;  /* 0x0000000aff097219 */ /* 0x000fca0000011609 */
[----:B------:R-:W1:Y:S01]  /*aef0*/  LDC R24, c[0x0][0x648] ;  /* 0x00019200ff187b82 */ /* 0x000e620000000800 */
[-CC-:B--2---:R-:W-:Y:S02]  /*af00*/  SHF.R.U64 R23, R14, R12.reuse, R9.reuse ;  /* 0x0000000c0e177219 */ /* 0x184fe40000001209 */
[----:B------:R-:W-:-:S05]  /*af10*/  SHF.R.U32.HI R6, RZ, R12, R9 ;  /* 0x0000000cff067219 */ /* 0x000fca0000011609 */
[----:B------:R-:W2:Y:S01]  /*af20*/  LDC R26, c[0x0][0x638] ;  /* 0x00018e00ff1a7b82 */ /* 0x000ea20000000800 */
[-C--:B---3--:R-:W-:Y:S02]  /*af30*/  SHF.L.U32 R8, R8, R27.reuse, RZ ;  /* 0x0000001b08087219 */ /* 0x088fe400000006ff */
[-CC-:B------:R-:W-:Y:S02]  /*af40*/  SHF.R.U64 R25, R23, R27.reuse, R6.reuse ;  /* 0x0000001b17197219 */ /* 0x180fe40000001206 */
[----:B------:R-:W-:Y:S02]  /*af50*/  LOP3.LUT R32, RZ, R8, RZ, 0x33, !PT ;  /* 0x00000008ff207212 */ /* 0x000fe400078e33ff */
[----:B------:R-:W-:Y:S01]  /*af60*/  SHF.R.U32.HI R9, RZ, R27, R6 ;  /* 0x0000001bff097219 */ /* 0x000fe20000011606 */
[----:B------:R-:W3:Y:S01]  /*af70*/  LDC R31, c[0x0][0x610] ;  /* 0x00018400ff1f7b82 */ /* 0x000ee20000000800 */
[----:B------:R-:W-:Y:S01]  /*af80*/  IMAD.MOV.U32 R8, RZ, RZ, R25 ;  /* 0x000000ffff087224 */ /* 0x000fe200078e0019 */
[----:B------:R-:W-:Y:S06]  /*af90*/  @!P0 BRA `(.L_x_291) ;  /* 0x0000000000288947 */ /* 0x000fec0003800000 */
        /* <DEDUP_REMOVED lines=10> */
.L_x_291:
[----:B------:R-:W-:Y:S01]  /*b040*/  ISETP.NE.AND P0, PT, R2, 0x1, PT ;  /* 0x000000010200780c */ /* 0x000fe20003f05270 */
[----:B------:R-:W-:Y:S01]  /*b050*/  IMAD.MOV.U32 R13, RZ, RZ, R22 ;  /* 0x000000ffff0d7224 */ /* 0x000fe200078e0016 */
[----:B-1----:R-:W-:Y:S02]  /*b060*/  SHF.R.U64 R6, R8, R24, R9 ;  /* 0x0000001808067219 */ /* 0x002fe40000001209 */
[----:B------:R-:W-:Y:S02]  /*b070*/  SHF.L.U32 R30, R30, R27, RZ ;  /* 0x0000001b1e1e7219 */ /* 0x000fe400000006ff */
[----:B------:R-:W-:Y:S01]  /*b080*/  LOP3.LUT R5, R23, R32, RZ, 0xc0, !PT ;  /* 0x0000002017057212 */ /* 0x000fe200078ec0ff */
[----:B------:R-:W-:Y:S01]  /*b090*/  IMAD.MOV R8, RZ, RZ, -R6 ;  /* 0x000000ffff087224 */ /* 0x000fe200078e0a06 */
[----:B0-----:R-:W-:-:S03]  /*b0a0*/  IADD3 R9, R20, -0x1, RZ ;  /* 0xffffffff14097810 */ /* 0x001fc60007ffe0ff */
[----:B------:R-:W-:Y:S01]  /*b0b0*/  IMAD R6, R30, R6, R5 ;  /* 0x000000061e067224 */ /* 0x000fe200078e0205 */
[----:B------:R-:W-:Y:S01]  /*b0c0*/  LOP3.LUT R5, R14, R9, RZ, 0xc0, !PT ;  /* 0x000000090e057212 */ /* 0x000fe200078ec0ff */
[----:B------:R-:W-:Y:S02]  /*b0d0*/  @P0 IMAD R3, R7, R21, R4 ;  /* 0x0000001507030224 */ /* 0x000fe400078e0204 */
[----:B--2---:R-:W-:Y:S02]  /*b0e0*/  IMAD R4, R8, R26, R25 ;  /* 0x0000001a08047224 */ /* 0x004fe400078e0219 */
[----:B---3--:R-:W-:Y:S02]  /*b0f0*/  IMAD R3, R6, R31, R3 ;  /* 0x0000001f06037224 */ /* 0x008fe400078e0203 */
[----:B------:R-:W-:Y:S02]  /*b100*/  IMAD R4, R4, R20, R5 ;  /* 0x0000001404047224 */ /* 0x000fe400078e0205 */
[----:B------:R-:W-:-:S03]  /*b110*/  IMAD.MOV.U32 R6, RZ, RZ, 0x1 ;  /* 0x00000001ff067424 */ /* 0x000fc600078e00ff */
[----:B------:R-:W-:Y:S02]  /*b120*/  SEL R20, R4, R3, !P0 ;  /* 0x0000000304147207 */ /* 0x000fe40004000000 */
[----:B------:R-:W-:-:S07]  /*b130*/  SEL R12, R3, R4, !P0 ;  /* 0x00000004030c7207 */ /* 0x000fce0004000000 */
.L_x_289:
[----:B------:R-:W-:-:S08]  /*b140*/  NOP ;  /* 0x0000000000007918 */ /* 0x000fd00000000000 */
[----:B------:R-:W0:-:S00]  /*b150*/  USETMAXREG.DEALLOC.CTAPOOL 0x28 ;  /* 0x00000028000079c8 */ /* 0x000e0000080e0500 */
[----:B0-----:R-:W-:-:S13]  /*b160*/  ISETP.NE.AND P0, PT, R0, RZ, PT ;  /* 0x000000ff0000720c */ /* 0x001fda0003f05270 */
[----:B------:R-:W-:Y:S05]  /*b170*/  @P0 EXIT ;  /* 0x000000000000094d */ /* 0x000fea0003800000 */
[----:B------:R-:W-:Y:S01]  /*b180*/  LOP3.LUT P0, RZ, R6, 0xff, RZ, 0xc0, !PT ;  /* 0x000000ff06ff7812 */ /* 0x000fe2000780c0ff */
[----:B------:R-:W-:Y:S02]  /*b190*/  IMAD.MOV.U32 R10, RZ, RZ, 0x1 ;  /* 0x00000001ff0a7424 */ /* 0x000fe400078e00ff */
[----:B------:R-:W-:-:S10]  /*b1a0*/  IMAD.MOV.U32 R9, RZ, RZ, RZ ;  /* 0x000000ffff097224 */ /* 0x000fd400078e00ff */
[----:B------:R-:W-:Y:S05]  /*b1b0*/  @!P0 BRA `(.L_x_292) ;  /* 0x0000000c00848947 */ /* 0x000fea0003800000 */
[----:B------:R-:W0:Y:S01]  /*b1c0*/  LDC R0, c[0x0][0x28c] ;  /* 0x0000a300ff007b82 */ /* 0x000e220000000800 */
[----:B------:R-:W-:Y:S01]  /*b1d0*/  ULDC UR5, c[0x0][0x658] ;  /* 0x0001960000057ab9 */ /* 0x000fe20000000800 */
[----:B------:R-:W-:Y:S01]  /*b1e0*/  UMOV UR11, 0xffffffff ;  /* 0xffffffff000b7882 */ /* 0x000fe20000000000 */
[----:B------:R-:W-:Y:S01]  /*b1f0*/  UMOV UR15, 0x1 ;  /* 0x00000001000f7882 */ /* 0x000fe20000000000 */
[----:B------:R-:W-:Y:S01]  /*b200*/  USHF.L.U32 UR11, UR11, UR5, URZ ;  /* 0x000000050b0b7299 */ /* 0x000fe2000800063f */
[----:B------:R-:W-:Y:S01]  /*b210*/  BSSY B0, `(.L_x_292) ;  /* 0x00000db000007945 */ /* 0x000fe20003800000 */
[----:B------:R-:W-:Y:S01]  /*b220*/  ULDC UR9, c[0x0][0xc] ;  /* 0x0000030000097ab9 */ /* 0x000fe20000000800 */
[----:B------:R-:W-:Y:S01]  /*b230*/  ULDC UR14, c[0x0][0x10] ;  /* 0x00000400000e7ab9 */ /* 0x000fe20000000800 */
[----:B------:R-:W1:Y:S01]  /*b240*/  S2UR UR8, SR_CgaCtaId ;  /* 0x00000000000879c3 */ /* 0x000e620000008800 */
[----:B------:R-:W-:Y:S01]  /*b250*/  ULOP3.LUT UR13, URZ, UR11, URZ, 0x33, !UPT ;  /* 0x0000000b3f0d7292 */ /* 0x000fe2000f8e333f */
[----:B------:R-:W-:Y:S01]  /*b260*/  LOP3.LUT R11, R19, 0x2, RZ, 0xfc, !PT ;  /* 0x00000002130b7812 */ /* 0x000fe200078efcff */
[----:B------:R-:W-:Y:S01]  /*b270*/  IMAD.MOV.U32 R10, RZ, RZ, 0x1 ;  /* 0x00000001ff0a7424 */ /* 0x000fe200078e00ff */
[----:B------:R-:W-:Y:S01]  /*b280*/  MOV R9, RZ ;  /* 0x000000ff00097202 */ /* 0x000fe20000000f00 */
[----:B------:R-:W-:Y:S01]  /*b290*/  ULDC UR4, c[0x0][0x600] ;  /* 0x0001800000047ab9 */ /* 0x000fe20000000800 */
[----:B------:R-:W-:Y:S01]  /*b2a0*/  UMOV UR18, 0x5 ;  /* 0x0000000500127882 */ /* 0x000fe20000000000 */
[----:B------:R-:W-:-:S02]  /*b2b0*/  UIADD3 UR4, UR4, -0x1, URZ ;  /* 0xffffffff04047890 */ /* 0x000fc4000fffe03f */
[----:B------:R-:W-:Y:S01]  /*b2c0*/  USHF.L.U32 UR5, UR15, UR5, URZ ;  /* 0x000000050f057299 */ /* 0x000fe2000800063f */
[----:B------:R-:W-:Y:S01]  /*b2d0*/  ULDC.64 UR28, c[0x0][0x198] ;  /* 0x00006600001c7ab9 */ /* 0x000fe20000000a00 */
[----:B0-----:R-:W-:-:S05]  /*b2e0*/  VIADD R0, R0, 0x1f ;  /* 0x0000001f00007836 */ /* 0x001fca0000000000 */
[----:B------:R-:W-:Y:S01]  /*b2f0*/  SHF.R.S32.HI R3, RZ, 0x1f, R0 ;  /* 0x0000001fff037819 */ /* 0x000fe20000011400 */
[----:B-1----:R-:W-:-:S03]  /*b300*/  ULOP3.LUT UR10, UR8, 0x1, URZ, 0xc0, !UPT ;  /* 0x00000001080a7892 */ /* 0x002fc6000f8ec03f */
[----:B------:R-:W-:Y:S01]  /*b310*/  LEA.HI R3, R3, R0, RZ, 0x5 ;  /* 0x0000000003037211 */ /* 0x000fe200078f28ff */
[----:B------:R-:W-:Y:S01]  /*b320*/  USHF.R.U32.HI UR25, URZ, 0x1, UR8 ;  /* 0x000000013f197899 */ /* 0x000fe20008011608 */
[----:B------:R-:W-:Y:S01]  /*b330*/  IMAD.MOV.U32 R0, RZ, RZ, 0x1 ;  /* 0x00000001ff007424 */ /* 0x000fe200078e00ff */
[----:B------:R-:W-:Y:S01]  /*b340*/  USHF.L.U32 UR6, UR8, 0x6, URZ ;  /* 0x0000000608067899 */ /* 0x000fe2000800063f */
[--C-:B------:R-:W-:Y:S01]  /*b350*/  SHF.R.S32.HI R8, RZ, 0x5, R3.reuse ;  /* 0x00000005ff087819 */ /* 0x100fe20000011403 */
[----:B------:R-:W-:Y:S02]  /*b360*/  USHF.L.U32 UR7, UR8, 0xb, URZ ;  /* 0x0000000b08077899 */ /* 0x000fe4000800063f */
[----:B------:R-:W-:Y:S01]  /*b370*/  ULOP3.LUT UR8, UR8, 0xfffffffe, URZ, 0xc0, !UPT ;  /* 0xfffffffe08087892 */ /* 0x000fe2000f8ec03f */
[----:B------:R-:W-:Y:S01]  /*b380*/  PRMT R3, R0, 0x7610, R3 ;  /* 0x0000761000037816 */ /* 0x000fe20000000003 */
[----:B------:R-:W-:Y:S01]  /*b390*/  UISETP.GT.U32.AND UP0, UPT, UR10, 0xffff, UPT ;  /* 0x0000ffff0a00788c */ /* 0x000fe2000bf04070 */
[----:B------:R-:W-:Y:S01]  /*b3a0*/  VIADD R0, R8, 0x1 ;  /* 0x0000000108007836 */ /* 0x000fe20000000000 */
[----:B------:R-:W-:-:S02]  /*b3b0*/  USHF.L.U32 UR11, UR15, UR8, URZ ;  /* 0x000000080f0b7299 */ /* 0x000fc4000800063f */
[----:B------:R-:W-:Y:S02]  /*b3c0*/  ULOP3.LUT UR12, UR8, 0x1, URZ, 0xfc, !UPT ;  /* 0x00000001080c7892 */ /* 0x000fe4000f8efc3f */
[----:B------:R-:W-:Y:S02]  /*b3d0*/  UIMAD.WIDE.U32 UR8, UR9, UR14, URZ ;  /* 0x0000000e090872a5 */ /* 0x000fe4000f8e003f */
[----:B------:R-:W-:Y:S01]  /*b3e0*/  USEL UR10, UR10, 0xffff, !UP0 ;  /* 0x0000ffff0a0a7887 */ /* 0x000fe2000c000000 */
[----:B------:R-:W-:Y:S01]  /*b3f0*/  ULDC UR14, c[0x0][0x14] ;  /* 0x00000500000e7ab9 */ /* 0x000fe20000000800 */
[----:B------:R-:W-:Y:S02]  /*b400*/  USHF.L.U32 UR12, UR15, UR12, URZ ;  /* 0x0000000c0f0c7299 */ /* 0x000fe4000800063f */
[----:B------:R-:W-:Y:S02]  /*b410*/  UIMAD.WIDE.U32 UR26, UR8, UR14, URZ ;  /* 0x0000000e081a72a5 */ /* 0x000fe4000f8e003f */
[----:B------:R-:W-:-:S02]  /*b420*/  UIMAD UR21, UR9, UR14, URZ ;  /* 0x0000000e091572a4 */ /* 0x000fc4000f8e023f */
[----:B------:R-:W-:Y:S02]  /*b430*/  ULOP3.LUT UR10, UR10, 0xffff, URZ, 0xc0, !UPT ;  /* 0x0000ffff0a0a7892 */ /* 0x000fe4000f8ec03f */
[----:B------:R-:W-:Y:S02]  /*b440*/  ULOP3.LUT UR6, UR6, 0x40, URZ, 0xc0, !UPT ;  /* 0x0000004006067892 */ /* 0x000fe4000f8ec03f */
[----:B------:R-:W-:Y:S02]  /*b450*/  ULOP3.LUT UR7, UR7, 0x800, URZ, 0xc0, !UPT ;  /* 0x0000080007077892 */ /* 0x000fe4000f8ec03f */
[----:B------:R-:W-:Y:S02]  /*b460*/  ULOP3.LUT UR19, UR11, UR12, URZ, 0xfc, !UPT ;  /* 0x0000000c0b137292 */ /* 0x000fe4000f8efc3f */
[----:B------:R-:W-:Y:S02]  /*b470*/  UIADD3 UR21, UR27, UR21, URZ ;  /* 0x000000151b157290 */ /* 0x000fe4000fffe03f */
[----:B------:R-:W-:-:S12]  /*b480*/  USHF.L.U32 UR18, UR18, UR10, URZ ;  /* 0x0000000a12127299 */ /* 0x000fd8000800063f */
.L_x_303:
[----:B------:R-:W-:-:S03]  /*b490*/  UMOV UR8, 0xffffffff ;  /* 0xffffffff00087882 */ /* 0x000fc60000000000 */
[----:B------:R-:W-:Y:S05]  /*b4a0*/  BRA.DIV UR8, `(.L_x_293) ;  /* 0x0000000e08b07947 */ /* 0x000fea000b800000 */
[----:B------:R-:W-:-:S13]  /*b4b0*/  ELECT P6, URZ, PT ;  /* 0x00000000003f782f */ /* 0x000fda00038c0000 */
.L_x_314:
[----:B------:R-:W0:Y:S01]  /*b4c0*/  LDC R4, c[0x0][0x28c] ;  /* 0x0000a300ff047b82 */ /* 0x000e220000000800 */
[----:B------:R-:W-:Y:S01]  /*b4d0*/  BSSY B1, `(.L_x_294) ;  /* 0x000003c000017945 */ /* 0x000fe20003800000 */
[----:B0-----:R-:W-:-:S13]  /*b4e0*/  ISETP.LT.OR P6, PT, R4, 0x1, !P6 ;  /* 0x000000010400780c */ /* 0x001fda00077c1670 */
[----:B------:R-:W-:Y:S05]  /*b4f0*/  @P6 BRA `(.L_x_295) ;  /* 0x0000000000e46947 */ /* 0x000fea0003800000 */
[----:B------:R-:W-:Y:S01]  /*b500*/  LEA R12, R12, UR25, 0x1 ;  /* 0x000000190c0c7c11 */ /* 0x000fe2000f8e08ff */
[----:B------:R-:W-:Y:S01]  /*b510*/  IMAD.MOV.U32 R15, RZ, RZ, RZ ;  /* 0x000000ffff0f7224 */ /* 0x000fe200078e00ff */
[----:B------:R-:W-:Y:S01]  /*b520*/  LEA R20, R20, UR6, 0x7 ;  /* 0x0000000614147c11 */ /* 0x000fe2000f8e38ff */
[----:B------:R-:W-:Y:S02]  /*b530*/  IMAD.MOV.U32 R4, RZ, RZ, R0 ;  /* 0x000000ffff047224 */ /* 0x000fe400078e0000 */
[----:B------:R-:W-:Y:S02]  /*b540*/  IMAD.MOV.U32 R5, RZ, RZ, R10 ;  /* 0x000000ffff057224 */ /* 0x000fe400078e000a */
[----:B------:R-:W-:Y:S02]  /*b550*/  IMAD.MOV.U32 R6, RZ, RZ, R9 ;  /* 0x000000ffff067224 */ /* 0x000fe400078e0009 */
[----:B------:R-:W-:-:S07]  /*b560*/  IMAD.SHL.U32 R14, R12, 0x80, RZ ;  /* 0x000000800c0e7824 */ /* 0x000fce00078e00ff */
.L_x_298:
[----:B------:R-:W0:Y:S01]  /*b570*/  S2R R12, SR_CgaCtaId ;  /* 0x00000000000c7919 */ /* 0x000e220000008800 */
[----:B------:R-:W-:Y:S02]  /*b580*/  MOV R7, 0x400 ;  /* 0x0000040000077802 */ /* 0x000fe40000000f00 */
[----:B------:R-:W-:Y:S02]  /*b590*/  LOP3.LUT P1, RZ, R18, 0x7f, RZ, 0xc0, !PT ;  /* 0x0000007f12ff7812 */ /* 0x000fe4000782c0ff */
[----:B0-----:R-:W-:Y:S02]  /*b5a0*/  LEA R24, R12, R7, 0x18 ;  /* 0x000000070c187211 */ /* 0x001fe400078ec0ff */
[----:B------:R-:W-:-:S09]  /*b5b0*/  SHF.L.U32 R7, R5, 0x1f, RZ ;  /* 0x0000001f05077819 */ /* 0x000fd200000006ff */
[----:B------:R-:W0:Y:S01]  /*b5c0*/  @!P1 LDC R12, c[0x0][0x500] ;  /* 0x00014000ff0c9b82 */ /* 0x000e220000000800 */
[----:B------:R-:W-:-:S04]  /*b5d0*/  IMAD R22, R6, 0x8, R24 ;  /* 0x0000000806167824 */ /* 0x000fc800078e0218 */
[----:B------:R-:W1:Y:S02]  /*b5e0*/  SYNCS.PHASECHK.TRANS64.TRYWAIT P0, [R22+URZ+0x20], R7 ;  /* 0x00002007160075a7 */ /* 0x000e64000800017f */
[----:B-1----:R-:W-:Y:S05]  /*b5f0*/  @!P0 BRA `(.L_x_296) ;  /* 0x0000000c007c8947 */ /* 0x002fea0003800000 */
.L_x_315:
[----:B-1----:R-:W-:Y:S01]  /*b600*/  PRMT R7, R11, 0x9910, RZ ;  /* 0x000099100b077816 */ /* 0x002fe200000000ff */
[----:B0-----:R0:W-:Y:S03]  /*b610*/  @!P1 SYNCS.ARRIVE.TRANS64 RZ, [R22+URZ], R12 ;  /* 0x0000000c16ff99a7 */ /* 0x0011e6000800003f */
[----:B------:R-:W-:-:S13]  /*b620*/  ISETP.NE.AND P0, PT, R7, 0x2, PT ;  /* 0x000000020700780c */ /* 0x000fda0003f05270 */
[----:B0-----:R-:W-:Y:S05]  /*b630*/  @P0 BRA `(.L_x_297) ;  /* 0x0000000000040947 */ /* 0x001fea0003800000 */
[----:B------:R-:W-:Y:S01]  /*b640*/  BPT.TRAP 0x1 ;  /* 0x000000040000795c */ /* 0x000fe20000300000 */
.L_x_297:
[----:B------:R-:W-:Y:S01]  /*b650*/  LEA R7, R6, UR25, 0x1 ;  /* 0x0000001906077c11 */ /* 0x000fe2000f8e08ff */
[----:B------:R-:W-:Y:S01]  /*b660*/  VIADD R4, R4, 0xffffffff ;  /* 0xffffffff04047836 */ /* 0x000fe20000000000 */
[----:B------:R-:W-:Y:S01]  /*b670*/  R2UR UR23, R14 ;  /* 0x000000000e1772ca */ /* 0x000fe200000e0000 */
[----:B------:R-:W-:Y:S01]  /*b680*/  UIADD3 UR14, UP0, UR28, 0xf0, URZ ;  /* 0x000000f01c0e7890 */ /* 0x000fe2000ff1e03f */
[----:B------:R-:W-:Y:S01]  /*b690*/  R2UR UR9, R22 ;  /* 0x00000000160972ca */ /* 0x000fe200000e0000 */
[----:B------:R-:W-:Y:S01]  /*b6a0*/  IMAD.SHL.U32 R7, R7, 0x1000, RZ ;  /* 0x0000100007077824 */ /* 0x000fe200078e00ff */
[----:B------:R-:W-:Y:S01]  /*b6b0*/  R2UR UR10, R15 ;  /* 0x000000000f0a72ca */ /* 0x000fe200000e0000 */
[----:B------:R-:W-:Y:S01]  /*b6c0*/  UIADD3 UR32, UP1, UR28, 0x1f0, URZ ;  /* 0x000001f01c207890 */ /* 0x000fe2000ff3e03f */
[----:B------:R-:W-:Y:S01]  /*b6d0*/  R2UR UR12, R13 ;  /* 0x000000000d0c72ca */ /* 0x000fe200000e0000 */
[----:B------:R-:W-:Y:S01]  /*b6e0*/  UIADD3.X UR15, URZ, UR29, URZ, UP0, !UPT ;  /* 0x0000001d3f0f7290 */ /* 0x000fe200087fe43f */
[----:B------:R-:W-:Y:S01]  /*b6f0*/  LEA R12, R7, R24, 0x1 ;  /* 0x00000018070c7211 */ /* 0x000fe200078e08ff */
[----:B------:R-:W-:Y:S01]  /*b700*/  UPRMT UR20, URZ, 0x5410, UR18 ;  /* 0x000054103f147896 */ /* 0x000fe20008000012 */
[C---:B------:R-:W-:Y:S01]  /*b710*/  LEA R7, R6.reuse, UR7, 0xc ;  /* 0x0000000706077c11 */ /* 0x040fe2000f8e60ff */
[----:B------:R-:W-:Y:S01]  /*b720*/  VIADD R6, R6, 0x1 ;  /* 0x0000000106067836 */ /* 0x000fe20000000000 */
[----:B------:R-:W-:Y:S01]  /*b730*/  R2UR UR8, R12 ;  /* 0x000000000c0872ca */ /* 0x000fe200000e0000 */
[----:B------:R-:W-:Y:S01]  /*b740*/  UPRMT UR30, URZ, 0x5410, UR19 ;  /* 0x000054103f1e7896 */ /* 0x000fe20008000013 */
[----:B------:R-:W-:Y:S01]  /*b750*/  R2UR UR24, R20 ;  /* 0x00000000141872ca */ /* 0x000fe200000e0000 */
[----:B------:R-:W-:Y:S01]  /*b760*/  IMAD R7, R7, 0x2, R24 ;  /* 0x0000000207077824 */ /* 0x000fe200078e0218 */
[----:B------:R-:W-:Y:S01]  /*b770*/  ISETP.GT.AND P1, PT, R4, 0x1, PT ;  /* 0x000000010400780c */ /* 0x000fe20003f24270 */
[----:B------:R-:W-:Y:S01]  /*b780*/  UIADD3.X UR33, URZ, UR29, URZ, UP1, !UPT ;  /* 0x0000001d3f217290 */ /* 0x000fe20008ffe43f */
[C---:B------:R-:W-:Y:S01]  /*b790*/  ISETP.NE.AND P0, PT, R6.reuse, 0x4, PT ;  /* 0x000000040600780c */ /* 0x040fe20003f05270 */
[----:B------:R-:W-:Y:S01]  /*b7a0*/  UMOV UR16, 0x0 ;  /* 0x0000000000107882 */ /* 0x000fe20000000000 */
[----:B------:R-:W-:Y:S01]  /*b7b0*/  R2UR UR11, R7 ;  /* 0x00000000070b72ca */ /* 0x000fe200000e0000 */
[----:B------:R-:W-:Y:S01]  /*b7c0*/  UMOV UR17, 0x10000000 ;  /* 0x1000000000117882 */ /* 0x000fe20000000000 */
[----:B------:R-:W-:Y:S01]  /*b7d0*/  SEL R12, RZ, 0x1, P0 ;  /* 0x00000001ff0c7807 */ /* 0x000fe20000000000 */
[----:B------:R-:W-:Y:S01]  /*b7e0*/  VIADD R15, R15, 0x20 ;  /* 0x000000200f0f7836 */ /* 0x000fe20000000000 */
[----:B------:R-:W-:Y:S01]  /*b7f0*/  SEL R6, R6, RZ, P0 ;  /* 0x000000ff06067207 */ /* 0x000fe20000000000 */
[----:B------:R-:W-:Y:S01]  /*b800*/  UIADD3 UR8, UR8, 0x100, URZ ;  /* 0x0000010008087890 */ /* 0x000fe2000fffe03f */
[----:B------:R-:W-:-:S07]  /*b810*/  LOP3.LUT R5, R5, R12, RZ, 0x3c, !PT ;  /* 0x0000000c05057212 */ /* 0x000fce00078e3cff */
[----:B------:R-:W-:-:S03]  /*b820*/  UIADD3 UR22, UR11, 0x10100, URZ ;  /* 0x000101000b167890 */ /* 0x000fc6000fffe03f */
[----:B------:R-:W-:Y:S02]  /*b830*/  UMOV UR11, UR23 ;  /* 0x00000017000b7c82 */ /* 0x000fe40008000000 */
[----:B------:R0:W-:Y:S02]  /*b840*/  UTMALDG.3D.MULTICAST [UR8], [UR14], UR20, desc[UR16] ;  /* 0x000010080e0073b4 */ /* 0x0001e40008011814 */
[----:B0-----:R-:W-:Y:S01]  /*b850*/  UMOV UR8, UR22 ;  /* 0x0000001600087c82 */ /* 0x001fe20008000000 */
[----:B------:R-:W-:Y:S02]  /*b860*/  UMOV UR11, UR24 ;  /* 0x00000018000b7c82 */ /* 0x000fe40008000000 */
[----:B------:R0:W-:Y:S02]  /*b870*/  UTMALDG.3D.MULTICAST [UR8], [UR32], UR30, desc[UR16] ;  /* 0x00001008200073b4 */ /* 0x0001e4000801181e */
[----:B0-----:R-:W-:Y:S05]  /*b880*/  @P1 BRA `(.L_x_298) ;  /* 0xfffffffc00381947 */ /* 0x001fea000383ffff */
.L_x_295:
[----:B------:R-:W-:Y:S05]  /*b890*/  BSYNC B1 ;  /* 0x0000000000017941 */ /* 0x000fea0003800000 */
.L_x_294:
[----:B------:R-:W-:Y:S01]  /*b8a0*/  LOP3.LUT P1, RZ, R3, 0xff, RZ, 0xc0, !PT ;  /* 0x000000ff03ff7812 */ /* 0x000fe2000782c0ff */
[----:B------:R-:W-:Y:S01]  /*b8b0*/  IMAD.IADD R9, R8, 0x1, R9 ;  /* 0x0000000108097824 */ /* 0x000fe200078e0209 */
[----:B------:R-:W-:Y:S01]  /*b8c0*/  IADD3 R16, P2, R16, UR26, RZ ;  /* 0x0000001a10107c10 */ /* 0x000fe2000ff5e0ff */
[----:B------:R-:W-:Y:S01]  /*b8d0*/  ULDC.64 UR8, c[0x0][0x650] ;  /* 0x0001940000087ab9 */ /* 0x000fe20000000a00 */
[----:B------:R-:W-:Y:S01]  /*b8e0*/  BSSY B1, `(.L_x_299) ;  /* 0x000006b000017945 */ /* 0x000fe20003800000 */
[----:B------:R-:W-:Y:S01]  /*b8f0*/  IMAD.MOV.U32 R12, RZ, RZ, -0x1 ;  /* 0xffffffffff0c7424 */ /* 0x000fe200078e00ff */
[----:B------:R-:W-:Y:S01]  /*b900*/  SHF.R.U32.HI R3, RZ, 0x2, R9 ;  /* 0x00000002ff037819 */ /* 0x000fe20000011609 */
[----:B------:R-:W-:Y:S01]  /*b910*/  IMAD.MOV.U32 R20, RZ, RZ, -0x1 ;  /* 0xffffffffff147424 */ /* 0x000fe200078e00ff */
[----:B------:R-:W-:Y:S01]  /*b920*/  ISETP.GT.U32.AND P0, PT, R9, 0x3, PT ;  /* 0x000000030900780c */ /* 0x000fe20003f04070 */
[----:B------:R-:W-:Y:S01]  /*b930*/  IMAD.MOV.U32 R13, RZ, RZ, -0x1 ;  /* 0xffffffffff0d7424 */ /* 0x000fe200078e00ff */
[----:B------:R-:W-:-:S02]  /*b940*/  LOP3.LUT R3, R3, 0x1, RZ, 0xc0, !PT ;  /* 0x0000000103037812 */ /* 0x000fc400078ec0ff */
[----:B------:R-:W-:Y:S01]  /*b950*/  ISETP.LT.U32.AND P0, PT, R8, 0x4, P0 ;  /* 0x000000040800780c */ /* 0x000fe20000701070 */
[----:B------:R-:W0:Y:S01]  /*b960*/  @P1 S2R R5, SR_CgaCtaId ;  /* 0x0000000000051919 */ /* 0x000e220000008800 */
[----:B------:R-:W-:Y:S02]  /*b970*/  @P1 MOV R4, 0x400 ;  /* 0x0000040000041802 */ /* 0x000fe40000000f00 */
[----:B------:R-:W-:Y:S02]  /*b980*/  IADD3.X R17, R17, UR21, RZ, P2, !PT ;  /* 0x0000001511117c10 */ /* 0x000fe400097fe4ff */
[----:B------:R-:W-:Y:S02]  /*b990*/  ISETP.GE.U32.AND P2, PT, R16, UR8, PT ;  /* 0x0000000810007c0c */ /* 0x000fe4000bf46070 */
[----:B------:R-:W-:Y:S02]  /*b9a0*/  LOP3.LUT R9, R9, 0x3, RZ, 0xc0, !PT ;  /* 0x0000000309097812 */ /* 0x000fe400078ec0ff */
[----:B0-----:R-:W-:-:S04]  /*b9b0*/  @P1 LEA R4, R5, R4, 0x18 ;  /* 0x0000000405041211 */ /* 0x001fc800078ec0ff */
[----:B------:R0:W-:Y:S01]  /*b9c0*/  @P1 SYNCS.ARRIVE.TRANS64.A1T0 RZ, [R4+URZ+0x58], RZ ;  /* 0x000058ff04ff19a7 */ /* 0x0001e2000810003f */
[----:B------:R-:W-:Y:S02]  /*b9d0*/  ISETP.NE.U32.AND P1, PT, R3, 0x1, PT ;  /* 0x000000010300780c */ /* 0x000fe40003f25070 */
[----:B------:R-:W-:Y:S02]  /*b9e0*/  SEL R3, RZ, 0x1, !P0 ;  /* 0x00000001ff037807 */ /* 0x000fe40004000000 */
[----:B------:R-:W-:Y:S02]  /*b9f0*/  ISETP.GE.U32.AND.EX P0, PT, R17, UR9, PT, P2 ;  /* 0x0000000911007c0c */ /* 0x000fe4000bf06120 */
[----:B------:R-:W-:-:S04]  /*ba00*/  ISETP.GT.U32.AND P1, PT, R8, 0x3, !P1 ;  /* 0x000000030800780c */ /* 0x000fc80004f24070 */
[----:B0-----:R-:W-:-:S04]  /*ba10*/  SEL R4, RZ, 0x1, !P1 ;  /* 0x00000001ff047807 */ /* 0x001fc80004800000 */
[--C-:B------:R-:W-:Y:S02]  /*ba20*/  LOP3.LUT R10, R4, R10, R3.reuse, 0x96, !PT ;  /* 0x0000000a040a7212 */ /* 0x100fe400078e9603 */
[----:B------:R-:W-:Y:S02]  /*ba30*/  PRMT R4, RZ, 0x7610, R4 ;  /* 0x00007610ff047816 */ /* 0x000fe40000000004 */
[----:B------:R-:W-:Y:S01]  /*ba40*/  PRMT R3, RZ, 0x7610, R3 ;  /* 0x00007610ff037816 */ /* 0x000fe20000000003 */
[----:B------:R-:W-:Y:S06]  /*ba50*/  @P0 BRA `(.L_x_300) ;  /* 0x00000004004c0947 */ /* 0x000fec0003800000 */
[----:B------:R-:W0:Y:S01]  /*ba60*/  S2R R14, SR_CTAID.X ;  /* 0x00000000000e7919 */ /* 0x000e220000002500 */
[----:B------:R-:W-:Y:S01]  /*ba70*/  ULDC.64 UR8, c[0x0][0x628] ;  /* 0x00018a0000087ab9 */ /* 0x000fe20000000a00 */
[----:B------:R-:W1:Y:S01]  /*ba80*/  LDC R15, c[0x0][0x144] ;  /* 0x00005100ff0f7b82 */ /* 0x000e620000000800 */
[----:B------:R-:W-:Y:S01]  /*ba90*/  ISETP.NE.U32.AND P0, PT, RZ, UR8, PT ;  /* 0x00000008ff007c0c */ /* 0x000fe2000bf05070 */
[----:B------:R-:W2:Y:S01]  /*baa0*/  S2R R12, SR_CTAID.Y ;  /* 0x00000000000c7919 */ /* 0x000ea20000002600 */
[----:B------:R-:W-:Y:S01]  /*bab0*/  ULDC UR10, c[0x0][0x150] ;  /* 0x00005400000a7ab9 */ /* 0x000fe20000000800 */
[----:B------:R-:W-:Y:S01]  /*bac0*/  ULDC UR11, c[0x0][0x630] ;  /* 0x00018c00000b7ab9 */ /* 0x000fe20000000800 */
[----:B------:R-:W-:Y:S02]  /*bad0*/  ISETP.NE.AND.EX P0, PT, RZ, UR9, PT, P0 ;  /* 0x00000009ff007c0c */ /* 0x000fe4000bf05300 */
[----:B------:R-:W-:Y:S02]  /*bae0*/  MOV R4, R16 ;  /* 0x0000001000047202 */ /* 0x000fe40000000f00 */
[----:B0-----:R-:W-:-:S05]  /*baf0*/  I2FP.F32.U32 R5, R14 ;  /* 0x0000000e00057245 */ /* 0x001fca0000201000 */
[----:B------:R-:W-:Y:S01]  /*bb00*/  FMUL R20, R5, UR10 ;  /* 0x0000000a05147c20 */ /* 0x000fe20008400000 */
[----:B------:R-:W-:-:S03]  /*bb10*/  IMAD.MOV.U32 R5, RZ, RZ, R17 ;  /* 0x000000ffff057224 */ /* 0x000fc600078e0011 */
[----:B--2---:R-:W-:Y:S05]  /*bb20*/  @!P0 BRA `(.L_x_301) ;  /* 0x0000000000288947 */ /* 0x004fea0003800000 */
[----:B------:R-:W-:Y:S02]  /*bb30*/  ULDC UR10, c[0x0][0x634] ;  /* 0x00018d00000a7ab9 */ /* 0x000fe40000000800 */
[----:B------:R-:W-:-:S05]  /*bb40*/  IADD3 R5, P0, R16, UR10, RZ ;  /* 0x0000000a10057c10 */ /* 0x000fca000ff1e0ff */
[----:B------:R-:W-:-:S04]  /*bb50*/  IMAD.X R13, RZ, RZ, R17, P0 ;  /* 0x000000ffff0d7224 */ /* 0x000fc800000e0611 */
[----:B------:R-:W-:-:S04]  /*bb60*/  IMAD.WIDE.U32 R6, R13, UR8, RZ ;  /* 0x000000080d067c25 */ /* 0x000fc8000f8e00ff */
[----:B------:R-:W-:-:S04]  /*bb70*/  IMAD.WIDE.U32 R6, P0, R5, UR9, R6 ;  /* 0x0000000905067c25 */ /* 0x000fc8000f800006 */
[----:B------:R-:W-:-:S04]  /*bb80*/  IMAD.WIDE.U32 R4, R5, UR8, RZ ;  /* 0x0000000805047c25 */ /* 0x000fc8000f8e00ff */
[----:B------:R-:W-:Y:S01]  /*bb90*/  IMAD.MOV.U32 R4, RZ, RZ, R7 ;  /* 0x000000ffff047224 */ /* 0x000fe200078e0007 */
[----:B------:R-:W-:Y:S01]  /*bba0*/  IADD3 RZ, P1, R5, R6, RZ ;  /* 0x0000000605ff7210 */ /* 0x000fe20007f3e0ff */
[----:B------:R-:W-:-:S04]  /*bbb0*/  IMAD.X R5, RZ, RZ, RZ, P0 ;  /* 0x000000ffff057224 */ /* 0x000fc800000e06ff */
[----:B------:R-:W-:-:S08]  /*bbc0*/  IMAD.WIDE.U32.X R4, R13, UR9, R4, P1 ;  /* 0x000000090d047c25 */ /* 0x000fd000088e0404 */
.L_x_301:
[--C-:B------:R-:W-:Y:S01]  /*bbd0*/  SHF.R.U64 R13, R4, UR11, R5.reuse ;  /* 0x0000000b040d7c19 */ /* 0x100fe20008001205 */
[----:B------:R-:W0:Y:S01]  /*bbe0*/  F2I.U32.TRUNC.NTZ R20, R20 ;  /* 0x0000001400147305 */ /* 0x000e22000020f000 */
[----:B------:R-:W-:Y:S01]  /*bbf0*/  SHF.R.U32.HI R4, RZ, UR11, R5 ;  /* 0x0000000bff047c19 */ /* 0x000fe20008011605 */
[----:B------:R-:W-:Y:S01]  /*bc00*/  ULDC.64 UR8, c[0x0][0x620] ;  /* 0x0001880000087ab9 */ /* 0x000fe20000000a00 */
[----:B------:R-:W-:Y:S01]  /*bc10*/  IADD3 R7, P0, RZ, -R13, RZ ;  /* 0x8000000dff077210 */ /* 0x000fe20007f1e0ff */
[----:B------:R-:W-:Y:S01]  /*bc20*/  ULDC.64 UR10, c[0x0][0x640] ;  /* 0x00019000000a7ab9 */ /* 0x000fe20000000a00 */
[----:B------:R-:W2:Y:S03]  /*bc30*/  LDC R21, c[0x0][0x148] ;  /* 0x00005200ff157b82 */ /* 0x000ea60000000800 */
[----:B------:R-:W-:Y:S01]  /*bc40*/  IMAD.X R4, RZ, RZ, ~R4, P0 ;  /* 0x000000ffff047224 */ /* 0x000fe200000e0e04 */
[----:B------:R-:W-:-:S03]  /*bc50*/  ISETP.NE.U32.AND P0, PT, RZ, UR10, PT ;  /* 0x0000000aff007c0c */ /* 0x000fc6000bf05070 */
[----:B------:R-:W-:Y:S01]  /*bc60*/  IMAD R6, R4, UR8, RZ ;  /* 0x0000000804067c24 */ /* 0x000fe2000f8e02ff */
[----:B------:R-:W-:Y:S01]  /*bc70*/  ISETP.NE.AND.EX P0, PT, RZ, UR11, PT, P0 ;  /* 0x0000000bff007c0c */ /* 0x000fe2000bf05300 */
[----:B------:R-:W-:Y:S01]  /*bc80*/  IMAD.WIDE.U32 R4, R7, UR8, R16 ;  /* 0x0000000807047c25 */ /* 0x000fe2000f8e0010 */
[----:B------:R-:W-:-:S03]  /*bc90*/  ULDC UR8, c[0x0][0x618] ;  /* 0x0001860000087ab9 */ /* 0x000fc60000000800 */
[----:B------:R-:W-:Y:S01]  /*bca0*/  IMAD R7, R7, UR9, R6 ;  /* 0x0000000907077c24 */ /* 0x000fe2000f8e0206 */
[----:B------:R-:W-:Y:S01]  /*bcb0*/  ULDC UR9, c[0x0][0x154] ;  /* 0x0000550000097ab9 */ /* 0x000fe20000000800 */
[----:B0-----:R-:W-:Y:S02]  /*bcc0*/  IMAD.MOV R6, RZ, RZ, -R20 ;  /* 0x000000ffff067224 */ /* 0x001fe400078e0a14 */
[----:B------:R-:W-:Y:S02]  /*bcd0*/  IMAD.IADD R5, R5, 0x1, R7 ;  /* 0x0000000105057824 */ /* 0x000fe400078e0207 */
[----:B-1----:R-:W-:Y:S01]  /*bce0*/  IMAD R14, R15, R6, R14 ;  /* 0x000000060f0e7224 */ /* 0x002fe200078e020e */
[----:B------:R-:W-:Y:S02]  /*bcf0*/  I2FP.F32.U32 R6, R12 ;  /* 0x0000000c00067245 */ /* 0x000fe40000201000 */
[--C-:B------:R-:W-:Y:S02]  /*bd00*/  SHF.R.U64 R15, R4, UR8, R5.reuse ;  /* 0x00000008040f7c19 */ /* 0x100fe40008001205 */
[----:B------:R-:W-:Y:S01]  /*bd10*/  SHF.R.U32.HI R4, RZ, UR8, R5 ;  /* 0x00000008ff047c19 */ /* 0x000fe20008011605 */
[----:B------:R-:W-:Y:S01]  /*bd20*/  FMUL R6, R6, UR9 ;  /* 0x0000000906067c20 */ /* 0x000fe20008400000 */
[----:B------:R-:W-:-:S02]  /*bd30*/  ULDC UR8, c[0x0][0x608] ;  /* 0x0001820000087ab9 */ /* 0x000fc40000000800 */
[--C-:B------:R-:W-:Y:S01]  /*bd40*/  SHF.R.U64 R22, R15, UR8, R4.reuse ;  /* 0x000000080f167c19 */ /* 0x100fe20008001204 */
[----:B------:R0:W1:Y:S01]  /*bd50*/  F2I.U32.TRUNC.NTZ R24, R6 ;  /* 0x0000000600187305 */ /* 0x000062000020f000 */
[----:B------:R-:W-:Y:S01]  /*bd60*/  SHF.R.U32.HI R5, RZ, UR8, R4 ;  /* 0x00000008ff057c19 */ /* 0x000fe20008011604 */
[----:B------:R-:W-:-:S03]  /*bd70*/  ULDC UR8, c[0x0][0x658] ;  /* 0x0001960000087ab9 */ /* 0x000fc60000000800 */
[--C-:B------:R-:W-:Y:S02]  /*bd80*/  SHF.R.U64 R20, R22, UR8, R5.reuse ;  /* 0x0000000816147c19 */ /* 0x100fe40008001205 */
[----:B------:R-:W-:-:S03]  /*bd90*/  SHF.R.U32.HI R23, RZ, UR8, R5 ;  /* 0x00000008ff177c19 */ /* 0x000fc60008011605 */
[----:B------:R-:W-:Y:S01]  /*bda0*/  IMAD.MOV.U32 R4, RZ, RZ, R20 ;  /* 0x000000ffff047224 */ /* 0x000fe200078e0014 */
[----:B------:R-:W-:Y:S01]  /*bdb0*/  MOV R5, R23 ;  /* 0x0000001700057202 */ /* 0x000fe20000000f00 */
[----:B0-----:R-:W-:Y:S06]  /*bdc0*/  @!P0 BRA `(.L_x_302) ;  /* 0x0000000000288947 */ /* 0x001fec0003800000 */
        /* <DEDUP_REMOVED lines=10> */
.L_x_302:
[----:B------:R-:W-:Y:S01]  /*be70*/  ISETP.NE.AND P0, PT, R2, 0x1, PT ;  /* 0x000000010200780c */ /* 0x000fe20003f05270 */
[----:B------:R-:W-:Y:S01]  /*be80*/  ULDC UR8, c[0x0][0x648] ;  /* 0x0001920000087ab9 */ /* 0x000fe20000000800 */
[----:B------:R-:W-:Y:S01]  /*be90*/  LOP3.LUT R22, R22, UR13, RZ, 0xc0, !PT ;  /* 0x0000000d16167c12 */ /* 0x000fe2000f8ec0ff */
[----:B-1----:R-:W-:Y:S01]  /*bea0*/  IMAD.MOV R24, RZ, RZ, -R24 ;  /* 0x000000ffff187224 */ /* 0x002fe200078e0a18 */
[----:B------:R-:W-:Y:S01]  /*beb0*/  SHF.R.U64 R5, R4, UR8, R5 ;  /* 0x0000000804057c19 */ /* 0x000fe20008001205 */
[----:B------:R-:W-:Y:S01]  /*bec0*/  ULDC UR8, c[0x0][0x638] ;  /* 0x00018e0000087ab9 */ /* 0x000fe20000000800 */
[----:B------:R-:W-:Y:S01]  /*bed0*/  LOP3.LUT R15, R15, UR4, RZ, 0xc0, !PT ;  /* 0x000000040f0f7c12 */ /* 0x000fe2000f8ec0ff */
[----:B------:R-:W-:Y:S01]  /*bee0*/  ULDC UR9, c[0x0][0x610] ;  /* 0x0001840000097ab9 */ /* 0x000fe20000000800 */
[----:B------:R-:W-:Y:S02]  /*bef0*/  IMAD.MOV.U32 R4, RZ, RZ, 0x1 ;  /* 0x00000001ff047424 */ /* 0x000fe400078e00ff */
[----:B------:R-:W-:-:S02]  /*bf00*/  IMAD.MOV R7, RZ, RZ, -R5 ;  /* 0x000000ffff077224 */ /* 0x000fc400078e0a05 */
[----:B------:R-:W-:Y:S02]  /*bf10*/  IMAD R5, R5, UR5, R22 ;  /* 0x0000000505057c24 */ /* 0x000fe4000f8e0216 */
[----:B--2---:R-:W-:Y:S02]  /*bf20*/  @P0 IMAD R14, R21, R24, R12 ;  /* 0x00000018150e0224 */ /* 0x004fe400078e020c */
[----:B------:R-:W-:Y:S01]  /*bf30*/  IMAD R20, R7, UR8, R20 ;  /* 0x0000000807147c24 */ /* 0x000fe2000f8e0214 */
[----:B------:R-:W-:Y:S01]  /*bf40*/  ULDC UR8, c[0x0][0x600] ;  /* 0x0001800000087ab9 */ /* 0x000fe20000000800 */
[----:B------:R-:W-:Y:S02]  /*bf50*/  IMAD R14, R5, UR9, R14 ;  /* 0x00000009050e7c24 */ /* 0x000fe4000f8e020e */
[----:B------:R-:W-:-:S05]  /*bf60*/  IMAD R5, R20, UR8, R15 ;  /* 0x0000000814057c24 */ /* 0x000fca000f8e020f */
[----:B------:R-:W-:Y:S02]  /*bf70*/  SEL R20, R5, R14, !P0 ;  /* 0x0000000e05147207 */ /* 0x000fe40004000000 */
[----:B------:R-:W-:-:S07]  /*bf80*/  SEL R12, R14, R5, !P0 ;  /* 0x000000050e0c7207 */ /* 0x000fce0004000000 */
.L_x_300:
[----:B------:R-:W-:Y:S05]  /*bf90*/  BSYNC B1 ;  /* 0x0000000000017941 */ /* 0x000fea0003800000 */
.L_x_299:
[----:B------:R-:W-:-:S13]  /*bfa0*/  LOP3.LUT P0, RZ, R4, 0xff, RZ, 0xc0, !PT ;  /* 0x000000ff04ff7812 */ /* 0x000fda000780c0ff */
[----:B------:R-:W-:Y:S05]  /*bfb0*/  @P0 BRA `(.L_x_303) ;  /* 0xfffffff400340947 */ /* 0x000fea000383ffff */
[----:B------:R-:W-:Y:S05]  /*bfc0*/  BSYNC B0 ;  /* 0x0000000000007941 */ /* 0x000fea0003800000 */
.L_x_292:
[----:B------:R-:W-:-:S03]  /*bfd0*/  UMOV UR8, 0xffffffff ;  /* 0xffffffff00087882 */ /* 0x000fc60000000000 */
[----:B------:R-:W-:Y:S05]  /*bfe0*/  BRA.DIV UR8, `(.L_x_304) ;  /* 0x0000000608147947 */ /* 0x000fea000b800000 */
[----:B------:R-:W-:-:S13]  /*bff0*/  ELECT P6, URZ, PT ;  /* 0x00000000003f782f */ /* 0x000fda00038c0000 */
.L_x_318:
[----:B------:R-:W-:Y:S04]  /*c000*/  BSSY B0, `(.L_x_305) ;  /* 0x000002b000007945 */ /* 0x000fe80003800000 */
[----:B------:R-:W-:Y:S05]  /*c010*/  @!P6 BRA `(.L_x_306) ;  /* 0x0000000000a4e947 */ /* 0x000fea0003800000 */
[----:B------:R-:W-:-:S04]  /*c020*/  LOP3.LUT R19, R19, 0x2, RZ, 0xfc, !PT ;  /* 0x0000000213137812 */ /* 0x000fc800078efcff */
[----:B------:R-:W-:-:S13]  /*c030*/  ISETP.NE.AND P0, PT, R19, 0x3, PT ;  /* 0x000000031300780c */ /* 0x000fda0003f05270 */
[----:B------:R-:W-:Y:S05]  /*c040*/  @!P0 BRA `(.L_x_307) ;  /* 0x0000000000048947 */ /* 0x000fea0003800000 */
[----:B------:R-:W-:Y:S01]  /*c050*/  BPT.TRAP 0x1 ;  /* 0x000000040000795c */ /* 0x000fe20000300000 */
.L_x_307:
[----:B------:R-:W0:Y:S01]  /*c060*/  S2R R3, SR_CgaCtaId ;  /* 0x0000000000037919 */ /* 0x000e220000008800 */
[----:B------:R-:W-:Y:S02]  /*c070*/  MOV R0, 0x400 ;  /* 0x0000040000007802 */ /* 0x000fe40000000f00 */
[----:B------:R-:W-:Y:S02]  /*c080*/  SHF.L.U32 R2, R10, 0x1f, RZ ;  /* 0x0000001f0a027819 */ /* 0x000fe400000006ff */
[----:B0-----:R-:W-:-:S05]  /*c090*/  LEA R0, R3, R0, 0x18 ;  /* 0x0000000003007211 */ /* 0x001fca00078ec0ff */
[----:B------:R-:W-:-:S04]  /*c0a0*/  VIADD R0, R0, 0x20 ;  /* 0x0000002000007836 */ /* 0x000fc80000000000 */
[C---:B------:R-:W-:Y:S01]  /*c0b0*/  IMAD R5, R9.reuse, 0x8, R0 ;  /* 0x0000000809057824 */ /* 0x040fe200078e0200 */
[----:B------:R-:W-:-:S03]  /*c0c0*/  IADD3 R9, R9, 0x1, RZ ;  /* 0x0000000109097810 */ /* 0x000fc60007ffe0ff */
[----:B------:R-:W0:Y:S01]  /*c0d0*/  SYNCS.PHASECHK.TRANS64.TRYWAIT P0, [R5+URZ], R2 ;  /* 0x00000002050075a7 */ /* 0x000e22000800017f */
[----:B------:R-:W-:-:S04]  /*c0e0*/  ISETP.NE.AND P1, PT, R9, 0x4, PT ;  /* 0x000000040900780c */ /* 0x000fc80003f25270 */
[----:B------:R-:W-:Y:S02]  /*c0f0*/  SEL R3, RZ, 0x1, P1 ;  /* 0x00000001ff037807 */ /* 0x000fe40000800000 */
[----:B------:R-:W-:Y:S02]  /*c100*/  SEL R9, R9, RZ, P1 ;  /* 0x000000ff09097207 */ /* 0x000fe40000800000 */
[----:B------:R-:W-:-:S03]  /*c110*/  LOP3.LUT R10, R10, R3, RZ, 0x3c, !PT ;  /* 0x000000030a0a7212 */ /* 0x000fc600078e3cff */
[----:B------:R-:W-:Y:S01]  /*c120*/  IMAD R7, R9, 0x8, R0 ;  /* 0x0000000809077824 */ /* 0x000fe200078e0200 */
[----:B------:R-:W-:Y:S01]  /*c130*/  SHF.L.U32 R4, R10, 0x1f, RZ ;  /* 0x0000001f0a047819 */ /* 0x000fe200000006ff */
[----:B0-----:R-:W-:Y:S06]  /*c140*/  @!P0 BRA `(.L_x_308) ;  /* 0x0000000000dc8947 */ /* 0x001fec0003800000 */
.L_x_319:
[----:B------:R-:W1:Y:S01]  /*c150*/  SYNCS.PHASECHK.TRANS64.TRYWAIT P0, [R7+URZ], R4 ;  /* 0x00000004070075a7 */ /* 0x000e62000800017f */
[----:B0-----:R-:W-:-:S05]  /*c160*/  VIADD R2, R9, 0x1 ;  /* 0x0000000109027836 */ /* 0x001fca0000000000 */
[----:B------:R-:W-:-:S04]  /*c170*/  ISETP.NE.AND P1, PT, R2, 0x4, PT ;  /* 0x000000040200780c */ /* 0x000fc80003f25270 */
[----:B------:R-:W-:Y:S02]  /*c180*/  SEL R3, RZ, 0x1, P1 ;  /* 0x00000001ff037807 */ /* 0x000fe40000800000 */
[----:B------:R-:W-:Y:S02]  /*c190*/  SEL R9, R2, RZ, P1 ;  /* 0x000000ff02097207 */ /* 0x000fe40000800000 */
[----:B------:R-:W-:-:S03]  /*c1a0*/  LOP3.LUT R11, R10, R3, RZ, 0x3c, !PT ;  /* 0x000000030a0b7212 */ /* 0x000fc600078e3cff */
[----:B------:R-:W-:Y:S01]  /*c1b0*/  IMAD R6, R9, 0x8, R0 ;  /* 0x0000000809067824 */ /* 0x000fe200078e0200 */
[----:B------:R-:W-:Y:S01]  /*c1c0*/  SHF.L.U32 R5, R11, 0x1f, RZ ;  /* 0x0000001f0b057819 */ /* 0x000fe200000006ff */
[----:B-1----:R-:W-:Y:S06]  /*c1d0*/  @!P0 BRA `(.L_x_309) ;  /* 0x0000000000cc8947 */ /* 0x002fec0003800000 */
.L_x_320:
[----:B------:R-:W1:Y:S01]  /*c1e0*/  SYNCS.PHASECHK.TRANS64.TRYWAIT P0, [R6+URZ], R5 ;  /* 0x00000005060075a7 */ /* 0x000e62000800017f */
[----:B------:R-:W-:-:S05]  /*c1f0*/  VIADD R2, R9, 0x1 ;  /* 0x0000000109027836 */ /* 0x000fca0000000000 */
[----:B------:R-:W-:-:S04]  /*c200*/  ISETP.NE.AND P1, PT, R2, 0x4, PT ;  /* 0x000000040200780c */ /* 0x000fc80003f25270 */
[----:B0-----:R-:W-:Y:S02]  /*c210*/  SEL R4, RZ, 0x1, P1 ;  /* 0x00000001ff047807 */ /* 0x001fe40000800000 */
[----:B------:R-:W-:Y:S02]  /*c220*/  SEL R3, R2, RZ, P1 ;  /* 0x000000ff02037207 */ /* 0x000fe40000800000 */
[----:B------:R-:W-:Y:S01]  /*c230*/  LOP3.LUT R4, R11, R4, RZ, 0x3c, !PT ;  /* 0x000000040b047212 */ /* 0x000fe200078e3cff */
[----:B-1----:R-:W-:Y:S06]  /*c240*/  @!P0 BRA `(.L_x_310) ;  /* 0x0000000000c48947 */ /* 0x002fec0003800000 */
.L_x_321:
[----:B------:R-:W-:Y:S01]  /*c250*/  IMAD R3, R3, 0x8, R0 ;  /* 0x0000000803037824 */ /* 0x000fe200078e0200 */
[----:B------:R-:W-:-:S07]  /*c260*/  SHF.L.U32 R0, R4, 0x1f, RZ ;  /* 0x0000001f04007819 */ /* 0x000fce00000006ff */
.L_x_311:
[----:B-1----:R1:W2:Y:S02]  /*c270*/  SYNCS.PHASECHK.TRANS64.TRYWAIT P0, [R3+URZ], R0 ;  /* 0x00000000030075a7 */ /* 0x0022a4000800017f */
[----:B--2---:R-:W-:Y:S05]  /*c280*/  @!P0 NANOSLEEP.SYNCS 0x989680 ;  /* 0x009896800000895d */ /* 0x004fea0003900000 */
[----:B------:R-:W2:Y:S02]  /*c290*/  @!P0 SYNCS.PHASECHK.TRANS64 P0, [R3+URZ], R0 ;  /* 0x00000000030085a7 */ /* 0x000ea4000800007f */
[----:B--2---:R-:W-:Y:S05]  /*c2a0*/  @!P0 BRA `(.L_x_311) ;  /* 0xfffffffc00f08947 */ /* 0x004fea000383ffff */
.L_x_306:
[----:B------:R-:W-:Y:S05]  /*c2b0*/  BSYNC B0 ;  /* 0x0000000000007941 */ /* 0x000fea0003800000 */
.L_x_305:
[----:B------:R-:W-:Y:S05]  /*c2c0*/  EXIT ;  /* 0x000000000000794d */ /* 0x000fea0003800000 */
.L_x_21:
[----:B----4-:R4:W0:Y:S02]  /*c2d0*/  SYNCS.PHASECHK.TRANS64.TRYWAIT P1, [R3+URZ], R0 ;  /* 0x00000000030075a7 */ /* 0x010824000802017f */
[----:B0-----:R-:W-:Y:S05]  /*c2e0*/  @!P1 NANOSLEEP.SYNCS 0x989680 ;  /* 0x009896800000995d */ /* 0x001fea0003900000 */
[----:B------:R-:W0:Y:S02]  /*c2f0*/  @!P1 SYNCS.PHASECHK.TRANS64 P1, [R3+URZ], R0 ;  /* 0x00000000030095a7 */ /* 0x000e24000802007f */
[----:B0-----:R-:W-:Y:S05]  /*c300*/  @!P1 BRA `(.L_x_21) ;  /* 0xfffffffc00f09947 */ /* 0x001fea000383ffff */
[----:B------:R-:W-:Y:S05]  /*c310*/  BRA `(.L_x_20) ;  /* 0xffffff5000807947 */ /* 0x000fea000383ffff */
.L_x_26:
[----:B-1----:R1:W3:Y:S02]  /*c320*/  SYNCS.PHASECHK.TRANS64.TRYWAIT P1, [R5+URZ], R4 ;  /* 0x00000004050075a7 */ /* 0x0022e4000802017f */
[----:B---3--:R-:W-:Y:S05]  /*c330*/  @!P1 NANOSLEEP.SYNCS 0x989680 ;  /* 0x009896800000995d */ /* 0x008fea0003900000 */
[----:B------:R-:W3:Y:S02]  /*c340*/  @!P1 SYNCS.PHASECHK.TRANS64 P1, [R5+URZ], R4 ;  /* 0x00000004050095a7 */ /* 0x000ee4000802007f */
[----:B---3--:R-:W-:Y:S05]  /*c350*/  @!P1 BRA `(.L_x_26) ;  /* 0xfffffffc00f09947 */ /* 0x008fea000383ffff */
[----:B------:R-:W-:Y:S05]  /*c360*/  BRA `(.L_x_25) ;  /* 0xffffff5400607947 */ /* 0x000fea000383ffff */
.L_x_293:
[----:B------:R-:W-:Y:S01]  /*c370*/  BSSY B1, `(.L_x_312) ;  /* 0x0000006000017945 */ /* 0x000fe20003800000 */
[----:B------:R-:W-:-:S07]  /*c380*/  IMAD.MOV.U32 R15, RZ, RZ, -0x1 ;  /* 0xffffffffff0f7424 */ /* 0x000fce00078e00ff */
[----:B------:R-:W-:Y:S05]  /*c390*/  WARPSYNC.COLLECTIVE R15, `(.L_x_313) ;  /* 0x000000000f0c7348 */ /* 0x000fea0003c00000 */
[----:B------:R-:W-:Y:S02]  /*c3a0*/  ELECT P6, UR62, PT ;  /* 0x00000000003e782f */ /* 0x000fe400038c0000 */
[----:B------:R-:W-:Y:S01]  /*c3b0*/  MOV R14, UR62 ;  /* 0x0000003e000e7c02 */ /* 0x000fe20008000f00 */
[----:B------:R-:W-:Y:S10]  /*c3c0*/  ENDCOLLECTIVE ;  /* 0x000000000000791b */ /* 0x000ff40003800000 */
.L_x_313:
[----:B------:R-:W-:Y:S05]  /*c3d0*/  BSYNC B1 ;  /* 0x0000000000017941 */ /* 0x000fea0003800000 */
.L_x_312:
[----:B------:R-:W-:Y:S05]  /*c3e0*/  BRA `(.L_x_314) ;  /* 0xfffffff000347947 */ /* 0x000fea000383ffff */
.L_x_296:
[----:B-1----:R1:W2:Y:S02]  /*c3f0*/  SYNCS.PHASECHK.TRANS64.TRYWAIT P0, [R22+URZ+0x20], R7 ;  /* 0x00002007160075a7 */ /* 0x0022a4000800017f */
[----:B--2---:R-:W-:Y:S05]  /*c400*/  @!P0 NANOSLEEP.SYNCS 0x989680 ;  /* 0x009896800000895d */ /* 0x004fea0003900000 */
[----:B------:R-:W2:Y:S02]  /*c410*/  @!P0 SYNCS.PHASECHK.TRANS64 P0, [R22+URZ+0x20], R7 ;  /* 0x00002007160085a7 */ /* 0x000ea4000800007f */
[----:B--2---:R-:W-:Y:S05]  /*c420*/  @!P0 BRA `(.L_x_296) ;  /* 0xfffffffc00f08947 */ /* 0x004fea000383ffff */
[----:B------:R-:W-:Y:S05]  /*c430*/  BRA `(.L_x_315) ;  /* 0xfffffff000707947 */ /* 0x000fea000383ffff */
.L_x_304:
[----:B------:R-:W-:Y:S01]  /*c440*/  BSSY B0, `(.L_x_316) ;  /* 0x0000006000007945 */ /* 0x000fe20003800000 */
[----:B------:R-:W-:-:S07]  /*c450*/  IMAD.MOV.U32 R15, RZ, RZ, -0x1 ;  /* 0xffffffffff0f7424 */ /* 0x000fce00078e00ff */
[----:B------:R-:W-:Y:S05]  /*c460*/  WARPSYNC.COLLECTIVE R15, `(.L_x_317) ;  /* 0x000000000f0c7348 */ /* 0x000fea0003c00000 */
[----:B------:R-:W-:Y:S02]  /*c470*/  ELECT P6, UR62, PT ;  /* 0x00000000003e782f */ /* 0x000fe400038c0000 */
[----:B------:R-:W-:Y:S01]  /*c480*/  MOV R14, UR62 ;  /* 0x0000003e000e7c02 */ /* 0x000fe20008000f00 */
[----:B------:R-:W-:Y:S10]  /*c490*/  ENDCOLLECTIVE ;  /* 0x000000000000791b */ /* 0x000ff40003800000 */
.L_x_317:
[----:B------:R-:W-:Y:S05]  /*c4a0*/  BSYNC B0 ;  /* 0x0000000000007941 */ /* 0x000fea0003800000 */
.L_x_316:
[----:B------:R-:W-:Y:S05]  /*c4b0*/  BRA `(.L_x_318) ;  /* 0xfffffff800d07947 */ /* 0x000fea000383ffff */
.L_x_308:
[----:B0-----:R0:W1:Y:S02]  /*c4c0*/  SYNCS.PHASECHK.TRANS64.TRYWAIT P0, [R5+URZ], R2 ;  /* 0x00000002050075a7 */ /* 0x001064000800017f */
[----:B-1----:R-:W-:Y:S05]  /*c4d0*/  @!P0 NANOSLEEP.SYNCS 0x989680 ;  /* 0x009896800000895d */ /* 0x002fea0003900000 */
[----:B------:R-:W1:Y:S02]  /*c4e0*/  @!P0 SYNCS.PHASECHK.TRANS64 P0, [R5+URZ], R2 ;  /* 0x00000002050085a7 */ /* 0x000e64000800007f */
[----:B-1----:R-:W-:Y:S05]  /*c4f0*/  @!P0 BRA `(.L_x_308) ;  /* 0xfffffffc00f08947 */ /* 0x002fea000383ffff */
[----:B------:R-:W-:Y:S05]  /*c500*/  BRA `(.L_x_319) ;  /* 0xfffffffc00107947 */ /* 0x000fea000383ffff */
.L_x_309:
[----:B0-----:R0:W1:Y:S02]  /*c510*/  SYNCS.PHASECHK.TRANS64.TRYWAIT P0, [R7+URZ], R4 ;  /* 0x00000004070075a7 */ /* 0x001064000800017f */
[----:B-1----:R-:W-:Y:S05]  /*c520*/  @!P0 NANOSLEEP.SYNCS 0x989680 ;  /* 0x009896800000895d */ /* 0x002fea0003900000 */
[----:B------:R-:W1:Y:S02]  /*c530*/  @!P0 SYNCS.PHASECHK.TRANS64 P0, [R7+URZ], R4 ;  /* 0x00000004070085a7 */ /* 0x000e64000800007f */
[----:B-1----:R-:W-:Y:S05]  /*c540*/  @!P0 BRA `(.L_x_309) ;  /* 0xfffffffc00f08947 */ /* 0x002fea000383ffff */
[----:B------:R-:W-:Y:S05]  /*c550*/  BRA `(.L_x_320) ;  /* 0xfffffffc00207947 */ /* 0x000fea000383ffff */
.L_x_310:
[----:B0-----:R0:W1:Y:S02]  /*c560*/  SYNCS.PHASECHK.TRANS64.TRYWAIT P0, [R6+URZ], R5 ;  /* 0x00000005060075a7 */ /* 0x001064000800017f */
[----:B-1----:R-:W-:Y:S05]  /*c570*/  @!P0 NANOSLEEP.SYNCS 0x989680 ;  /* 0x009896800000895d */ /* 0x002fea0003900000 */
[----:B------:R-:W1:Y:S02]  /*c580*/  @!P0 SYNCS.PHASECHK.TRANS64 P0, [R6+URZ], R5 ;  /* 0x00000005060085a7 */ /* 0x000e64000800007f */
[----:B-1----:R-:W-:Y:S05]  /*c590*/  @!P0 BRA `(.L_x_310) ;  /* 0xfffffffc00f08947 */ /* 0x002fea000383ffff */
[----:B------:R-:W-:Y:S05]  /*c5a0*/  BRA `(.L_x_321) ;  /* 0xfffffffc00287947 */ /* 0x000fea000383ffff */
.L_x_322:
[----:B------:R-:W-:-:S00]  /*c5b0*/  BRA `(.L_x_322) ;  /* 0xfffffffc00fc7947 */ /* 0x000fc0000383ffff */
[----:B------:R-:W-:-:S00]  /*c5c0*/  NOP ;  /* 0x0000000000007918 */ /* 0x000fc00000000000 */
        /* <DEDUP_REMOVED lines=11> */
.L_x_323:


//--------------------- .nv.global.init           --------------------------
	.section	.nv.global.init,"aw",@progbits
.nv.global.init:
	.type		$str$22,@object
	.size		$str$22,($str$23 - $str$22)
$str$22:
        /*0000*/ 	.byte	0x6b, 0x5f, 0x74, 0x69, 0x6c, 0x65, 0x5f, 0x63, 0x6f, 0x75, 0x6e, 0x74, 0x20, 0x3e, 0x3d, 0x20
        /*0010*/ 	.byte	0x31, 0x00
	.type		$str$23,@object
	.size		$str$23,(__unnamed_1 - $str$23)
$str$23:
        /*0012*/ 	.byte	0x2f, 0x74, 0x6d, 0x70, 0x2f, 0x63, 0x75, 0x74, 0x6c, 0x61, 0x73, 0x73, 0x5f, 0x73, 0x77, 0x65
        /*0022*/ 	.byte	0x65, 0x70, 0x5f, 0x73, 0x72, 0x63, 0x2f, 0x69, 0x6e, 0x63, 0x6c, 0x75, 0x64, 0x65, 0x2f, 0x63
        /*0032*/ 	.byte	0x75, 0x74, 0x6c, 0x61, 0x73, 0x73, 0x2f, 0x67, 0x65, 0x6d, 0x6d, 0x2f, 0x63, 0x6f, 0x6c, 0x6c
        /*0042*/ 	.byte	0x65, 0x63, 0x74, 0x69, 0x76, 0x65, 0x2f, 0x73, 0x6d, 0x39, 0x30, 0x5f, 0x6d, 0x6d, 0x61, 0x5f
        /*0052*/ 	.byte	0x74, 0x6d, 0x61, 0x5f, 0x67, 0x6d, 0x6d, 0x61, 0x5f, 0x73, 0x73, 0x5f, 0x77, 0x61, 0x72, 0x70
        /*0062*/ 	.byte	0x73, 0x70, 0x65, 0x63, 0x69, 0x61, 0x6c, 0x69, 0x7a, 0x65, 0x64, 0x2e, 0x68, 0x70, 0x70, 0x00
	.type		__unnamed_1,@object
	.size		__unnamed_1,(.L_0 - __unnamed_1)
__unnamed_1:
        /*0072*/ 	.byte	0x76, 0x6f, 0x69, 0x64, 0x20, 0x63, 0x75, 0x74, 0x6c, 0x61, 0x73, 0x73, 0x3a, 0x3a, 0x67, 0x65
        /* <DEDUP_REMOVED lines=181> */
        /*0bd2*/ 	.byte	0x00
.L_0:


//--------------------- .nv.shared._ZN7cutlass13device_kernelINS_4gemm6kernel13GemmUniversalIN4cute5tupleIJiiiiEEENS1_10collective13CollectiveMmaINS1_34MainloopSm90TmaGmmaWarpSpecializedILi4ENS5_IJNS4_1CILi2EEESB_NSA_ILi1EEEEEENS1_35KernelTmaWarpSpecializedCooperativeEEENS5_IJNSA_ILi256EEENSA_ILi128EEENSA_ILi32EEEEEENS_6half_tENS5_IJlSC_lEEESK_SL_NS4_8TiledMMAINS4_8MMA_AtomIJNS4_4SM904GMMA26MMA_64x128x16_F32F16F16_SSILNSP_5MajorE0ELSR_0ELNSP_7ScaleInE1ELSS_1EEEEEENS4_6LayoutINS5_IJSB_SC_SC_EEENS5_IJSC_NSA_ILi0EEESX_EEEEENS5_IJNS4_10UnderscoreES10_S10_EEEEENS4_23SM90_TMA_LOAD_MULTICASTENS4_14ComposedLayoutINS4_7SwizzleILi2ELi4ELi3EEENS4_18smem_ptr_flag_bitsILi16EEENSV_INS5_IJNSA_ILi8EEESI_EEENS5_IJSI_SC_EEEEEEEvNS4_8identityES13_S1D_vS1E_EENS_8epilogue10collective6detail29Sm90TmaWarpSpecializedAdapterINS1H_15DefaultEpilogueISK_SL_SL_NS1G_6thread17LinearCombinationISK_Li1EffLNS1L_9ScaleType4KindE0ELNS_15FloatRoundStyleE2ESK_EENS1_15EpilogueDefaultEEEEEvvEEEEvNT_6ParamsE --------------------------
	.section	.nv.shared._ZN7cutlass13device_kernelINS_4gemm6kernel13GemmUniversalIN4cute5tupleIJiiiiEEENS1_10collective13CollectiveMmaINS1_34MainloopSm90TmaGmmaWarpSpecializedILi4ENS5_IJNS4_1CILi2EEESB_NSA_ILi1EEEEEENS1_35KernelTmaWarpSpecializedCooperativeEEENS5_IJNSA_ILi256EEENSA_ILi128EEENSA_ILi32EEEEEENS_6half_tENS5_IJlSC_lEEESK_SL_NS4_8TiledMMAINS4_8MMA_AtomIJNS4_4SM904GMMA26MMA_64x128x16_F32F16F16_SSILNSP_5MajorE0ELSR_0ELNSP_7ScaleInE1ELSS_1EEEEEENS4_6LayoutINS5_IJSB_SC_SC_EEENS5_IJSC_NSA_ILi0EEESX_EEEEENS5_IJNS4_10UnderscoreES10_S10_EEEEENS4_23SM90_TMA_LOAD_MULTICASTENS4_14ComposedLayoutINS4_7SwizzleILi2ELi4ELi3EEENS4_18smem_ptr_flag_bitsILi16EEENSV_INS5_IJNSA_ILi8EEESI_EEENS5_IJSI_SC_EEEEEEEvNS4_8identityES13_S1D_vS1E_EENS_8epilogue10collective6detail29Sm90TmaWarpSpecializedAdapterINS1H_15DefaultEpilogueISK_SL_SL_NS1G_6thread17LinearCombinationISK_Li1EffLNS1L_9ScaleType4KindE0ELNS_15FloatRoundStyleE2ESK_EENS1_15EpilogueDefaultEEEEEvvEEEEvNT_6ParamsE,"aw",@nobits
	.sectionflags	@""
	.align	16
	.zero		1024


//--------------------- .nv.shared.reserved.0     --------------------------
	.section	.nv.shared.reserved.0,"aw",@nobits
	.weak		__nv_reservedSMEM_offset_0_alias
	.size		__nv_reservedSMEM_offset_0_alias, 0, 0
	.other		__nv_reservedSMEM_offset_0_alias,@"STO_CUDA_RESERVED_SHARED STV_DEFAULT"
__nv_reservedSMEM_offset_0_alias:
	.zero		0


//--------------------- .nv.global                --------------------------
	.section	.nv.global,"aw",@nobits
.nv.global:
	.type		_ZN39_INTERNAL_44846e42_4_k_cu_97815832_37034cute1_E,@object
	.size		_ZN39_INTERNAL_44846e42_4_k_cu_97815832_37034cute1_E,(_ZN39_INTERNAL_44846e42_4_k_cu_97815832_37034cuda3std3__45__cpo6cbeginE - _ZN39_INTERNAL_44846e42_4_k_cu_97815832_37034cute1_E)
_ZN39_INTERNAL_44846e42_4_k_cu_97815832_37034cute1_E:
	.zero		1
	.type		_ZN39_INTERNAL_44846e42_4_k_cu_97815832_37034cuda3std3__45__cpo6cbeginE,@object
	.size		_ZN39_INTERNAL_44846e42_4_k_cu_97815832_37034cuda3std3__45__cpo6cbeginE,(_ZN39_INTERNAL_44846e42_4_k_cu_97815832_37034cuda3std3__48in_placeE - _ZN39_INTERNAL_44846e42_4_k_cu_97815832_37034cuda3std3__45__cpo6cbeginE)
_ZN39_INTERNAL_44846e42_4_k_cu_97815832_37034cuda3std3__45__cpo6cbeginE:
	.zero		1
	.type		_ZN39_INTERNAL_44846e42_4_k_cu_97815832_37034cuda3std3__48in_placeE,@object
	.size		_ZN39_INTERNAL_44846e42_4_k_cu_97815832_37034cuda3std3__48in_placeE,(_ZN39_INTERNAL_44846e42_4_k_cu_97815832_37034cuda3std6ranges3__45__cpo9iter_moveE - _ZN39_INTERNAL_44846e42_4_k_cu_97815832_37034cuda3std3__48in_placeE)
_ZN39_INTERNAL_44846e42_4_k_cu_97815832_37034cuda3std3__48in_placeE:
	.zero		1
	.type		_ZN39_INTERNAL_44846e42_4_k_cu_97815832_37034cuda3std6ranges3__45__cpo9iter_moveE,@object
	.size		_ZN39_INTERNAL_44846e42_4_k_cu_97815832_37034cuda3std6ranges3__45__cpo9iter_moveE,(_ZN39_INTERNAL_44846e42_4_k_cu_97815832_37034cuda3std3__45__cpo5beginE - _ZN39_INTERNAL_44846e42_4_k_cu_97815832_37034cuda3std6ranges3__45__cpo9iter_moveE)
_ZN39_INTERNAL_44846e42_4_k_cu_97815832_37034cuda3std6ranges3__45__cpo9iter_moveE:
	.zero		1
	.type		_ZN39_INTERNAL_44846e42_4_k_cu_97815832_37034cuda3std3__45__cpo5beginE,@object
	.size		_ZN39_INTERNAL_44846e42_4_k_cu_97815832_37034cuda3std3__45__cpo5beginE,(_ZN39_INTERNAL_44846e42_4_k_cu_97815832_37034cuda3std3__441_GLOBAL__N__44846e42_4_k_cu_97815832_37036ignoreE - _ZN39_INTERNAL_44846e42_4_k_cu_97815832_37034cuda3std3__45__cpo5beginE)
_ZN39_INTERNAL_44846e42_4_k_cu_97815832_37034cuda3std3__45__cpo5beginE:
	.zero		1
	.type		_ZN39_INTERNAL_44846e42_4_k_cu_97815832_37034cuda3std3__441_GLOBAL__N__44846e42_4_k_cu_97815832_37036ignoreE,@object
	.size		_ZN39_INTERNAL_44846e42_4_k_cu_97815832_37034cuda3std3__441_GLOBAL__N__44846e42_4_k_cu_97815832_37036ignoreE,(_ZN39_INTERNAL_44846e42_4_k_cu_97815832_37034cute7productE - _ZN39_INTERNAL_44846e42_4_k_cu_97815832_37034cuda3std3__441_GLOBAL__N__44846e42_4_k_cu_97815832_37036ignoreE)
_ZN39_INTERNAL_44846e42_4_k_cu_97815832_37034cuda3std3__441_GLOBAL__N__44846e42_4_k_cu_97815832_37036ignoreE:
	.zero		1
	.type		_ZN39_INTERNAL_44846e42_4_k_cu_97815832_37034cute7productE,@object
	.size		_ZN39_INTERNAL_44846e42_4_k_cu_97815832_37034cute7productE,(_ZN39_INTERNAL_44846e42_4_k_cu_97815832_37034cuda3std3__45__cpo3endE - _ZN39_INTERNAL_44846e42_4_k_cu_97815832_37034cute7productE)
_ZN39_INTERNAL_44846e42_4_k_cu_97815832_37034cute7productE:
	.zero		1
	.type		_ZN39_INTERNAL_44846e42_4_k_cu_97815832_37034cuda3std3__45__cpo3endE,@object
	.size		_ZN39_INTERNAL_44846e42_4_k_cu_97815832_37034cuda3std3__45__cpo3endE,(_ZN39_INTERNAL_44846e42_4_k_cu_97815832_37034cuda3std3__419piecewise_constructE - _ZN39_INTERNAL_44846e42_4_k_cu_97815832_37034cuda3std3__45__cpo3endE)
_ZN39_INTERNAL_44846e42_4_k_cu_97815832_37034cuda3std3__45__cpo3endE:
	.zero		1
	.type		_ZN39_INTERNAL_44846e42_4_k_cu_97815832_37034cuda3std3__419piecewise_constructE,@object
	.size		_ZN39_INTERNAL_44846e42_4_k_cu_97815832_37034cuda3std3__419piecewise_constructE,(_ZN39_INTERNAL_44846e42_4_k_cu_97815832_37034cuda3std3__45__cpo4cendE - _ZN39_INTERNAL_44846e42_4_k_cu_97815832_37034cuda3std3__419piecewise_constructE)
_ZN39_INTERNAL_44846e42_4_k_cu_97815832_37034cuda3std3__419piecewise_constructE:
	.zero		1
	.type		_ZN39_INTERNAL_44846e42_4_k_cu_97815832_37034cuda3std3__45__cpo4cendE,@object
	.size		_ZN39_INTERNAL_44846e42_4_k_cu_97815832_37034cuda3std3__45__cpo4cendE,(_ZN39_INTERNAL_44846e42_4_k_cu_97815832_37034cuda3std6ranges3__45__cpo4swapE - _ZN39_INTERNAL_44846e42_4_k_cu_97815832_37034cuda3std3__45__cpo4cendE)
_ZN39_INTERNAL_44846e42_4_k_cu_97815832_37034cuda3std3__45__cpo4cendE:
	.zero		1
	.type		_ZN39_INTERNAL_44846e42_4_k_cu_97815832_37034cuda3std6ranges3__45__cpo4swapE,@object
	.size		_ZN39_INTERNAL_44846e42_4_k_cu_97815832_37034cuda3std6ranges3__45__cpo4swapE,(.L_8 - _ZN39_INTERNAL_44846e42_4_k_cu_97815832_37034cuda3std6ranges3__45__cpo4swapE)
_ZN39_INTERNAL_44846e42_4_k_cu_97815832_37034cuda3std6ranges3__45__cpo4swapE:
	.zero		1
.L_8:


//--------------------- .nv.constant0._ZN7cutlass13device_kernelINS_4gemm6kernel13GemmUniversalIN4cute5tupleIJiiiiEEENS1_10collective13CollectiveMmaINS1_34MainloopSm90TmaGmmaWarpSpecializedILi4ENS5_IJNS4_1CILi2EEESB_NSA_ILi1EEEEEENS1_35KernelTmaWarpSpecializedCooperativeEEENS5_IJNSA_ILi256EEENSA_ILi128EEENSA_ILi32EEEEEENS_6half_tENS5_IJlSC_lEEESK_SL_NS4_8TiledMMAINS4_8MMA_AtomIJNS4_4SM904GMMA26MMA_64x128x16_F32F16F16_SSILNSP_5MajorE0ELSR_0ELNSP_7ScaleInE1ELSS_1EEEEEENS4_6LayoutINS5_IJSB_SC_SC_EEENS5_IJSC_NSA_ILi0EEESX_EEEEENS5_IJNS4_10UnderscoreES10_S10_EEEEENS4_23SM90_TMA_LOAD_MULTICASTENS4_14ComposedLayoutINS4_7SwizzleILi2ELi4ELi3EEENS4_18smem_ptr_flag_bitsILi16EEENSV_INS5_IJNSA_ILi8EEESI_EEENS5_IJSI_SC_EEEEEEEvNS4_8identityES13_S1D_vS1E_EENS_8epilogue10collective6detail29Sm90TmaWarpSpecializedAdapterINS1H_15DefaultEpilogueISK_SL_SL_NS1G_6thread17LinearCombinationISK_Li1EffLNS1L_9ScaleType4KindE0ELNS_15FloatRoundStyleE2ESK_EENS1_15EpilogueDefaultEEEEEvvEEEEvNT_6ParamsE --------------------------
	.section	.nv.constant0._ZN7cutlass13device_kernelINS_4gemm6kernel13GemmUniversalIN4cute5tupleIJiiiiEEENS1_10collective13CollectiveMmaINS1_34MainloopSm90TmaGmmaWarpSpecializedILi4ENS5_IJNS4_1CILi2EEESB_NSA_ILi1EEEEEENS1_35KernelTmaWarpSpecializedCooperativeEEENS5_IJNSA_ILi256EEENSA_ILi128EEENSA_ILi32EEEEEENS_6half_tENS5_IJlSC_lEEESK_SL_NS4_8TiledMMAINS4_8MMA_AtomIJNS4_4SM904GMMA26MMA_64x128x16_F32F16F16_SSILNSP_5MajorE0ELSR_0ELNSP_7ScaleInE1ELSS_1EEEEEENS4_6LayoutINS5_IJSB_SC_SC_EEENS5_IJSC_NSA_ILi0EEESX_EEEEENS5_IJNS4_10UnderscoreES10_S10_EEEEENS4_23SM90_TMA_LOAD_MULTICASTENS4_14ComposedLayoutINS4_7SwizzleILi2ELi4ELi3EEENS4_18smem_ptr_flag_bitsILi16EEENSV_INS5_IJNSA_ILi8EEESI_EEENS5_IJSI_SC_EEEEEEEvNS4_8identityES13_S1D_vS1E_EENS_8epilogue10collective6detail29Sm90TmaWarpSpecializedAdapterINS1H_15DefaultEpilogueISK_SL_SL_NS1G_6thread17LinearCombinationISK_Li1EffLNS1L_9ScaleType4KindE0ELNS_15FloatRoundStyleE2ESK_EENS1_15EpilogueDefaultEEEEEvvEEEEvNT_6ParamsE,"a",@progbits
	.sectionflags	@""
	.align	4
.nv.constant0._ZN7cutlass13device_kernelINS_4gemm6kernel13GemmUniversalIN4cute5tupleIJiiiiEEENS1_10collective13CollectiveMmaINS1_34MainloopSm90TmaGmmaWarpSpecializedILi4ENS5_IJNS4_1CILi2EEESB_NSA_ILi1EEEEEENS1_35KernelTmaWarpSpecializedCooperativeEEENS5_IJNSA_ILi256EEENSA_ILi128EEENSA_ILi32EEEEEENS_6half_tENS5_IJlSC_lEEESK_SL_NS4_8TiledMMAINS4_8MMA_AtomIJNS4_4SM904GMMA26MMA_64x128x16_F32F16F16_SSILNSP_5MajorE0ELSR_0ELNSP_7ScaleInE1ELSS_1EEEEEENS4_6LayoutINS5_IJSB_SC_SC_EEENS5_IJSC_NSA_ILi0EEESX_EEEEENS5_IJNS4_10UnderscoreES10_S10_EEEEENS4_23SM90_TMA_LOAD_MULTICASTENS4_14ComposedLayoutINS4_7SwizzleILi2ELi4ELi3EEENS4_18smem_ptr_flag_bitsILi16EEENSV_INS5_IJNSA_ILi8EEESI_EEENS5_IJSI_SC_EEEEEEEvNS4_8identityES13_S1D_vS1E_EENS_8epilogue10collective6detail29Sm90TmaWarpSpecializedAdapterINS1H_15DefaultEpilogueISK_SL_SL_NS1G_6thread17LinearCombinationISK_Li1EffLNS1L_9ScaleType4KindE0ELNS_15FloatRoundStyleE2ESK_EENS1_15EpilogueDefaultEEEEEvvEEEEvNT_6ParamsE:
	.zero		1664


//--------------------- SYMBOLS --------------------------

	.type		.nv.reservedSmem.offset0,@object
	.size		.nv.reservedSmem.offset0,0x4
	.type		__assertfail,@function
